//
// Generated by NVIDIA NVVM Compiler
//
// Compiler Build ID: CL-36424714
// Cuda compilation tools, release 13.0, V13.0.88
// Based on NVVM 20.0.0
//

.version 9.0
.target sm_100
.address_size 64

	// .globl	_Z6matmulPfS_S_mmmmmmm
.extern .func  (.param .b32 func_retval0) vprintf
(
	.param .b64 vprintf_param_0,
	.param .b64 vprintf_param_1
)
;
.global .align 1 .b8 $str[7] = {37, 100, 32, 37, 112, 10};

.visible .entry _Z6matmulPfS_S_mmmmmmm(
	.param .u64 .ptr .align 1 _Z6matmulPfS_S_mmmmmmm_param_0,
	.param .u64 .ptr .align 1 _Z6matmulPfS_S_mmmmmmm_param_1,
	.param .u64 .ptr .align 1 _Z6matmulPfS_S_mmmmmmm_param_2,
	.param .u64 _Z6matmulPfS_S_mmmmmmm_param_3,
	.param .u64 _Z6matmulPfS_S_mmmmmmm_param_4,
	.param .u64 _Z6matmulPfS_S_mmmmmmm_param_5,
	.param .u64 _Z6matmulPfS_S_mmmmmmm_param_6,
	.param .u64 _Z6matmulPfS_S_mmmmmmm_param_7,
	.param .u64 _Z6matmulPfS_S_mmmmmmm_param_8,
	.param .u64 _Z6matmulPfS_S_mmmmmmm_param_9
)
{
	.reg .pred 	%p<12>;
	.reg .b32 	%r<10>;
	.reg .b32 	%f<55>;
	.reg .b64 	%rd<113>;

	ld.param.u64 	%rd32, [_Z6matmulPfS_S_mmmmmmm_param_0];
	ld.param.u64 	%rd33, [_Z6matmulPfS_S_mmmmmmm_param_1];
	ld.param.u64 	%rd26, [_Z6matmulPfS_S_mmmmmmm_param_2];
	ld.param.u64 	%rd27, [_Z6matmulPfS_S_mmmmmmm_param_3];
	ld.param.u64 	%rd28, [_Z6matmulPfS_S_mmmmmmm_param_4];
	ld.param.u64 	%rd29, [_Z6matmulPfS_S_mmmmmmm_param_5];
	ld.param.u64 	%rd34, [_Z6matmulPfS_S_mmmmmmm_param_6];
	ld.param.u64 	%rd30, [_Z6matmulPfS_S_mmmmmmm_param_7];
	ld.param.u64 	%rd31, [_Z6matmulPfS_S_mmmmmmm_param_9];
	cvta.to.global.u64 	%rd1, %rd33;
	cvta.to.global.u64 	%rd2, %rd32;
	mov.u32 	%r1, %ctaid.x;
	mov.u32 	%r2, %ntid.x;
	mov.u32 	%r3, %tid.x;
	mad.lo.s32 	%r4, %r1, %r2, %r3;
	cvt.s64.s32 	%rd3, %r4;
	mul.lo.s64 	%rd35, %rd31, %rd34;
	setp.le.u64 	%p1, %rd35, %rd3;
	@%p1 bra 	$L__BB0_16;
	or.b64  	%rd36, %rd3, %rd31;
	and.b64  	%rd37, %rd36, -4294967296;
	setp.ne.s64 	%p2, %rd37, 0;
	@%p2 bra 	$L__BB0_3;
	cvt.u32.u64 	%r5, %rd31;
	cvt.u32.u64 	%r6, %rd3;
	div.u32 	%r7, %r6, %r5;
	mul.lo.s32 	%r8, %r7, %r5;
	sub.s32 	%r9, %r6, %r8;
	cvt.u64.u32 	%rd106, %r7;
	cvt.u64.u32 	%rd107, %r9;
	bra.uni 	$L__BB0_4;
$L__BB0_3:
	div.u64 	%rd106, %rd3, %rd31;
	mul.lo.s64 	%rd38, %rd106, %rd31;
	sub.s64 	%rd107, %rd3, %rd38;
$L__BB0_4:
	cvt.s64.s32 	%rd10, %rd106;
	shl.b64 	%rd39, %rd107, 32;
	shr.s64 	%rd11, %rd39, 30;
	mad.lo.s64 	%rd40, %rd10, %rd29, %rd11;
	cvta.to.global.u64 	%rd41, %rd26;
	add.s64 	%rd12, %rd41, %rd40;
	setp.eq.s64 	%p3, %rd30, 0;
	@%p3 bra 	$L__BB0_16;
	mul.lo.s64 	%rd13, %rd10, %rd27;
	ld.global.f32 	%f52, [%rd12];
	and.b64  	%rd14, %rd30, 7;
	setp.lt.u64 	%p4, %rd30, 8;
	mov.b64 	%rd111, 0;
	@%p4 bra 	$L__BB0_8;
	and.b64  	%rd111, %rd30, -8;
	mov.b64 	%rd109, 0;
	mov.u64 	%rd108, %rd111;
$L__BB0_7:
	.pragma "nounroll";
	shl.b64 	%rd44, %rd109, 2;
	add.s64 	%rd45, %rd44, %rd13;
	add.s64 	%rd46, %rd2, %rd45;
	mad.lo.s64 	%rd47, %rd109, %rd28, %rd11;
	add.s64 	%rd48, %rd1, %rd47;
	ld.global.f32 	%f9, [%rd46];
	ld.global.f32 	%f10, [%rd48];
	fma.rn.f32 	%f11, %f9, %f10, %f52;
	st.global.f32 	[%rd12], %f11;
	add.s64 	%rd49, %rd48, %rd28;
	ld.global.f32 	%f12, [%rd46+4];
	ld.global.f32 	%f13, [%rd49];
	fma.rn.f32 	%f14, %f12, %f13, %f11;
	st.global.f32 	[%rd12], %f14;
	add.s64 	%rd50, %rd49, %rd28;
	ld.global.f32 	%f15, [%rd46+8];
	ld.global.f32 	%f16, [%rd50];
	fma.rn.f32 	%f17, %f15, %f16, %f14;
	st.global.f32 	[%rd12], %f17;
	add.s64 	%rd51, %rd50, %rd28;
	ld.global.f32 	%f18, [%rd46+12];
	ld.global.f32 	%f19, [%rd51];
	fma.rn.f32 	%f20, %f18, %f19, %f17;
	st.global.f32 	[%rd12], %f20;
	add.s64 	%rd52, %rd51, %rd28;
	ld.global.f32 	%f21, [%rd46+16];
	ld.global.f32 	%f22, [%rd52];
	fma.rn.f32 	%f23, %f21, %f22, %f20;
	st.global.f32 	[%rd12], %f23;
	add.s64 	%rd53, %rd52, %rd28;
	ld.global.f32 	%f24, [%rd46+20];
	ld.global.f32 	%f25, [%rd53];
	fma.rn.f32 	%f26, %f24, %f25, %f23;
	st.global.f32 	[%rd12], %f26;
	add.s64 	%rd54, %rd53, %rd28;
	ld.global.f32 	%f27, [%rd46+24];
	ld.global.f32 	%f28, [%rd54];
	fma.rn.f32 	%f29, %f27, %f28, %f26;
	st.global.f32 	[%rd12], %f29;
	add.s64 	%rd55, %rd54, %rd28;
	ld.global.f32 	%f30, [%rd46+28];
	ld.global.f32 	%f31, [%rd55];
	fma.rn.f32 	%f52, %f30, %f31, %f29;
	st.global.f32 	[%rd12], %f52;
	add.s64 	%rd109, %rd109, 8;
	add.s64 	%rd108, %rd108, -8;
	setp.ne.s64 	%p5, %rd108, 0;
	@%p5 bra 	$L__BB0_7;
$L__BB0_8:
	setp.eq.s64 	%p6, %rd14, 0;
	@%p6 bra 	$L__BB0_16;
	and.b64  	%rd21, %rd30, 3;
	setp.lt.u64 	%p7, %rd14, 4;
	@%p7 bra 	$L__BB0_11;
	shl.b64 	%rd56, %rd111, 2;
	add.s64 	%rd57, %rd56, %rd13;
	add.s64 	%rd58, %rd2, %rd57;
	mad.lo.s64 	%rd59, %rd111, %rd28, %rd11;
	add.s64 	%rd60, %rd1, %rd59;
	ld.global.f32 	%f32, [%rd58];
	ld.global.f32 	%f33, [%rd60];
	fma.rn.f32 	%f34, %f32, %f33, %f52;
	st.global.f32 	[%rd12], %f34;
	add.s64 	%rd61, %rd111, 1;
	and.b64  	%rd62, %rd61, 4294967295;
	shl.b64 	%rd63, %rd61, 2;
	and.b64  	%rd64, %rd63, 17179869180;
	add.s64 	%rd65, %rd64, %rd13;
	add.s64 	%rd66, %rd2, %rd65;
	mad.lo.s64 	%rd67, %rd62, %rd28, %rd11;
	add.s64 	%rd68, %rd1, %rd67;
	ld.global.f32 	%f35, [%rd66];
	ld.global.f32 	%f36, [%rd68];
	fma.rn.f32 	%f37, %f35, %f36, %f34;
	st.global.f32 	[%rd12], %f37;
	add.s64 	%rd69, %rd111, 2;
	and.b64  	%rd70, %rd69, 4294967295;
	shl.b64 	%rd71, %rd69, 2;
	and.b64  	%rd72, %rd71, 17179869180;
	add.s64 	%rd73, %rd72, %rd13;
	add.s64 	%rd74, %rd2, %rd73;
	mad.lo.s64 	%rd75, %rd70, %rd28, %rd11;
	add.s64 	%rd76, %rd1, %rd75;
	ld.global.f32 	%f38, [%rd74];
	ld.global.f32 	%f39, [%rd76];
	fma.rn.f32 	%f40, %f38, %f39, %f37;
	st.global.f32 	[%rd12], %f40;
	add.s64 	%rd77, %rd111, 3;
	and.b64  	%rd78, %rd77, 4294967295;
	shl.b64 	%rd79, %rd77, 2;
	and.b64  	%rd80, %rd79, 17179869180;
	add.s64 	%rd81, %rd80, %rd13;
	add.s64 	%rd82, %rd2, %rd81;
	mad.lo.s64 	%rd83, %rd78, %rd28, %rd11;
	add.s64 	%rd84, %rd1, %rd83;
	ld.global.f32 	%f41, [%rd82];
	ld.global.f32 	%f42, [%rd84];
	fma.rn.f32 	%f52, %f41, %f42, %f40;
	st.global.f32 	[%rd12], %f52;
	add.s64 	%rd85, %rd111, 4;
	and.b64  	%rd111, %rd85, 4294967295;
$L__BB0_11:
	setp.eq.s64 	%p8, %rd21, 0;
	@%p8 bra 	$L__BB0_16;
	setp.eq.s64 	%p9, %rd21, 1;
	@%p9 bra 	$L__BB0_14;
	shl.b64 	%rd86, %rd111, 2;
	add.s64 	%rd87, %rd86, %rd13;
	add.s64 	%rd88, %rd2, %rd87;
	mad.lo.s64 	%rd89, %rd111, %rd28, %rd11;
	add.s64 	%rd90, %rd1, %rd89;
	ld.global.f32 	%f43, [%rd88];
	ld.global.f32 	%f44, [%rd90];
	fma.rn.f32 	%f45, %f43, %f44, %f52;
	st.global.f32 	[%rd12], %f45;
	add.s64 	%rd91, %rd111, 1;
	and.b64  	%rd92, %rd91, 4294967295;
	shl.b64 	%rd93, %rd91, 2;
	and.b64  	%rd94, %rd93, 17179869180;
	add.s64 	%rd95, %rd94, %rd13;
	add.s64 	%rd96, %rd2, %rd95;
	mad.lo.s64 	%rd97, %rd92, %rd28, %rd11;
	add.s64 	%rd98, %rd1, %rd97;
	ld.global.f32 	%f46, [%rd96];
	ld.global.f32 	%f47, [%rd98];
	fma.rn.f32 	%f52, %f46, %f47, %f45;
	st.global.f32 	[%rd12], %f52;
	add.s64 	%rd99, %rd111, 2;
	and.b64  	%rd111, %rd99, 4294967295;
$L__BB0_14:
	and.b64  	%rd100, %rd30, 1;
	setp.eq.b64 	%p10, %rd100, 1;
	not.pred 	%p11, %p10;
	@%p11 bra 	$L__BB0_16;
	shl.b64 	%rd101, %rd111, 2;
	add.s64 	%rd102, %rd101, %rd13;
	add.s64 	%rd103, %rd2, %rd102;
	mad.lo.s64 	%rd104, %rd111, %rd28, %rd11;
	add.s64 	%rd105, %rd1, %rd104;
	ld.global.f32 	%f48, [%rd103];
	ld.global.f32 	%f49, [%rd105];
	fma.rn.f32 	%f50, %f48, %f49, %f52;
	st.global.f32 	[%rd12], %f50;
$L__BB0_16:
	ret;

}
	// .globl	_Z6mataddPfS_S_mmmmm
.visible .entry _Z6mataddPfS_S_mmmmm(
	.param .u64 .ptr .align 1 _Z6mataddPfS_S_mmmmm_param_0,
	.param .u64 .ptr .align 1 _Z6mataddPfS_S_mmmmm_param_1,
	.param .u64 .ptr .align 1 _Z6mataddPfS_S_mmmmm_param_2,
	.param .u64 _Z6mataddPfS_S_mmmmm_param_3,
	.param .u64 _Z6mataddPfS_S_mmmmm_param_4,
	.param .u64 _Z6mataddPfS_S_mmmmm_param_5,
	.param .u64 _Z6mataddPfS_S_mmmmm_param_6,
	.param .u64 _Z6mataddPfS_S_mmmmm_param_7
)
{
	.reg .pred 	%p<3>;
	.reg .b32 	%r<10>;
	.reg .b32 	%f<4>;
	.reg .b64 	%rd<34>;

	ld.param.u64 	%rd8, [_Z6mataddPfS_S_mmmmm_param_0];
	ld.param.u64 	%rd9, [_Z6mataddPfS_S_mmmmm_param_1];
	ld.param.u64 	%rd10, [_Z6mataddPfS_S_mmmmm_param_2];
	ld.param.u64 	%rd11, [_Z6mataddPfS_S_mmmmm_param_3];
	ld.param.u64 	%rd12, [_Z6mataddPfS_S_mmmmm_param_4];
	ld.param.u64 	%rd13, [_Z6mataddPfS_S_mmmmm_param_5];
	ld.param.u64 	%rd15, [_Z6mataddPfS_S_mmmmm_param_6];
	ld.param.u64 	%rd14, [_Z6mataddPfS_S_mmmmm_param_7];
	mov.u32 	%r1, %ctaid.x;
	mov.u32 	%r2, %ntid.x;
	mov.u32 	%r3, %tid.x;
	mad.lo.s32 	%r4, %r1, %r2, %r3;
	cvt.s64.s32 	%rd1, %r4;
	mul.lo.s64 	%rd16, %rd14, %rd15;
	setp.le.u64 	%p1, %rd16, %rd1;
	@%p1 bra 	$L__BB1_5;
	or.b64  	%rd17, %rd1, %rd14;
	and.b64  	%rd18, %rd17, -4294967296;
	setp.ne.s64 	%p2, %rd18, 0;
	@%p2 bra 	$L__BB1_3;
	cvt.u32.u64 	%r5, %rd14;
	cvt.u32.u64 	%r6, %rd1;
	div.u32 	%r7, %r6, %r5;
	mul.lo.s32 	%r8, %r7, %r5;
	sub.s32 	%r9, %r6, %r8;
	cvt.u64.u32 	%rd32, %r7;
	cvt.u64.u32 	%rd33, %r9;
	bra.uni 	$L__BB1_4;
$L__BB1_3:
	div.u64 	%rd32, %rd1, %rd14;
	mul.lo.s64 	%rd19, %rd32, %rd14;
	sub.s64 	%rd33, %rd1, %rd19;
$L__BB1_4:
	cvt.s64.s32 	%rd20, %rd32;
	shl.b64 	%rd21, %rd33, 32;
	shr.s64 	%rd22, %rd21, 30;
	mad.lo.s64 	%rd23, %rd20, %rd13, %rd22;
	cvta.to.global.u64 	%rd24, %rd10;
	add.s64 	%rd25, %rd24, %rd23;
	mad.lo.s64 	%rd26, %rd20, %rd11, %rd22;
	cvta.to.global.u64 	%rd27, %rd8;
	add.s64 	%rd28, %rd27, %rd26;
	mad.lo.s64 	%rd29, %rd20, %rd12, %rd22;
	cvta.to.global.u64 	%rd30, %rd9;
	add.s64 	%rd31, %rd30, %rd29;
	ld.global.f32 	%f1, [%rd28];
	ld.global.f32 	%f2, [%rd31];
	add.f32 	%f3, %f1, %f2;
	st.global.f32 	[%rd25], %f3;
$L__BB1_5:
	ret;

}
	// .globl	_Z9leakyreluPfS_fmmmm
.visible .entry _Z9leakyreluPfS_fmmmm(
	.param .u64 .ptr .align 1 _Z9leakyreluPfS_fmmmm_param_0,
	.param .u64 .ptr .align 1 _Z9leakyreluPfS_fmmmm_param_1,
	.param .f32 _Z9leakyreluPfS_fmmmm_param_2,
	.param .u64 _Z9leakyreluPfS_fmmmm_param_3,
	.param .u64 _Z9leakyreluPfS_fmmmm_param_4,
	.param .u64 _Z9leakyreluPfS_fmmmm_param_5,
	.param .u64 _Z9leakyreluPfS_fmmmm_param_6
)
{
	.reg .pred 	%p<4>;
	.reg .b32 	%r<10>;
	.reg .b32 	%f<5>;
	.reg .b64 	%rd<29>;

	ld.param.u64 	%rd8, [_Z9leakyreluPfS_fmmmm_param_0];
	ld.param.u64 	%rd9, [_Z9leakyreluPfS_fmmmm_param_1];
	ld.param.f32 	%f1, [_Z9leakyreluPfS_fmmmm_param_2];
	ld.param.u64 	%rd10, [_Z9leakyreluPfS_fmmmm_param_3];
	ld.param.u64 	%rd11, [_Z9leakyreluPfS_fmmmm_param_4];
	ld.param.u64 	%rd13, [_Z9leakyreluPfS_fmmmm_param_5];
	ld.param.u64 	%rd12, [_Z9leakyreluPfS_fmmmm_param_6];
	mov.u32 	%r1, %ctaid.x;
	mov.u32 	%r2, %ntid.x;
	mov.u32 	%r3, %tid.x;
	mad.lo.s32 	%r4, %r1, %r2, %r3;
	cvt.s64.s32 	%rd1, %r4;
	mul.lo.s64 	%rd14, %rd12, %rd13;
	setp.le.u64 	%p1, %rd14, %rd1;
	@%p1 bra 	$L__BB2_5;
	or.b64  	%rd15, %rd1, %rd12;
	and.b64  	%rd16, %rd15, -4294967296;
	setp.ne.s64 	%p2, %rd16, 0;
	@%p2 bra 	$L__BB2_3;
	cvt.u32.u64 	%r5, %rd12;
	cvt.u32.u64 	%r6, %rd1;
	div.u32 	%r7, %r6, %r5;
	mul.lo.s32 	%r8, %r7, %r5;
	sub.s32 	%r9, %r6, %r8;
	cvt.u64.u32 	%rd27, %r7;
	cvt.u64.u32 	%rd28, %r9;
	bra.uni 	$L__BB2_4;
$L__BB2_3:
	div.u64 	%rd27, %rd1, %rd12;
	mul.lo.s64 	%rd17, %rd27, %rd12;
	sub.s64 	%rd28, %rd1, %rd17;
$L__BB2_4:
	cvt.s64.s32 	%rd18, %rd27;
	shl.b64 	%rd19, %rd28, 32;
	shr.s64 	%rd20, %rd19, 30;
	mad.lo.s64 	%rd21, %rd18, %rd10, %rd20;
	cvta.to.global.u64 	%rd22, %rd8;
	add.s64 	%rd23, %rd22, %rd21;
	mad.lo.s64 	%rd24, %rd18, %rd11, %rd20;
	cvta.to.global.u64 	%rd25, %rd9;
	add.s64 	%rd26, %rd25, %rd24;
	ld.global.f32 	%f2, [%rd23];
	setp.gt.f32 	%p3, %f2, 0f00000000;
	mul.f32 	%f3, %f1, %f2;
	selp.f32 	%f4, %f2, %f3, %p3;
	st.global.f32 	[%rd26], %f4;
$L__BB2_5:
	ret;

}
	// .globl	_Z3maxPfS_mmm
.visible .entry _Z3maxPfS_mmm(
	.param .u64 .ptr .align 1 _Z3maxPfS_mmm_param_0,
	.param .u64 .ptr .align 1 _Z3maxPfS_mmm_param_1,
	.param .u64 _Z3maxPfS_mmm_param_2,
	.param .u64 _Z3maxPfS_mmm_param_3,
	.param .u64 _Z3maxPfS_mmm_param_4
)
{
	.reg .pred 	%p<21>;
	.reg .b32 	%r<6>;
	.reg .b32 	%f<20>;
	.reg .b64 	%rd<46>;

	ld.param.u64 	%rd19, [_Z3maxPfS_mmm_param_0];
	ld.param.u64 	%rd20, [_Z3maxPfS_mmm_param_1];
	ld.param.u64 	%rd16, [_Z3maxPfS_mmm_param_2];
	ld.param.u64 	%rd17, [_Z3maxPfS_mmm_param_3];
	ld.param.u64 	%rd18, [_Z3maxPfS_mmm_param_4];
	cvta.to.global.u64 	%rd1, %rd19;
	cvta.to.global.u64 	%rd2, %rd20;
	mov.u32 	%r1, %ctaid.x;
	mov.u32 	%r2, %ntid.x;
	mul.lo.s32 	%r3, %r1, %r2;
	mov.u32 	%r4, %tid.x;
	neg.s32 	%r5, %r4;
	setp.ne.s32 	%p1, %r3, %r5;
	setp.eq.s64 	%p2, %rd17, 0;
	setp.eq.s64 	%p3, %rd18, 0;
	or.pred  	%p4, %p2, %p3;
	or.pred  	%p5, %p4, %p1;
	@%p5 bra 	$L__BB3_25;
	and.b64  	%rd3, %rd18, 3;
	and.b64  	%rd4, %rd18, -4;
	neg.s64 	%rd5, %rd4;
	add.s64 	%rd6, %rd1, 8;
	mov.b64 	%rd42, 0;
$L__BB3_2:
	setp.lt.u64 	%p6, %rd18, 4;
	mul.lo.s64 	%rd8, %rd42, %rd16;
	mov.b64 	%rd45, 0;
	@%p6 bra 	$L__BB3_14;
	add.s64 	%rd43, %rd6, %rd8;
	mov.b64 	%rd44, 0;
$L__BB3_4:
	and.b64  	%rd24, %rd44, 4294967292;
	or.b64  	%rd25, %rd24, %rd42;
	setp.eq.s64 	%p7, %rd25, 0;
	ld.global.f32 	%f1, [%rd43+-8];
	@%p7 bra 	$L__BB3_6;
	ld.global.f32 	%f16, [%rd2];
	setp.geu.f32 	%p8, %f16, %f1;
	@%p8 bra 	$L__BB3_7;
$L__BB3_6:
	st.global.f32 	[%rd2], %f1;
	mov.f32 	%f16, %f1;
$L__BB3_7:
	ld.global.f32 	%f4, [%rd43+-4];
	setp.geu.f32 	%p9, %f16, %f4;
	@%p9 bra 	$L__BB3_9;
	st.global.f32 	[%rd2], %f4;
	mov.f32 	%f16, %f4;
$L__BB3_9:
	ld.global.f32 	%f6, [%rd43];
	setp.geu.f32 	%p10, %f16, %f6;
	@%p10 bra 	$L__BB3_11;
	st.global.f32 	[%rd2], %f6;
	mov.f32 	%f16, %f6;
$L__BB3_11:
	ld.global.f32 	%f8, [%rd43+4];
	setp.geu.f32 	%p11, %f16, %f8;
	@%p11 bra 	$L__BB3_13;
	st.global.f32 	[%rd2], %f8;
$L__BB3_13:
	add.s64 	%rd44, %rd44, 4;
	add.s64 	%rd26, %rd5, %rd44;
	add.s64 	%rd43, %rd43, 16;
	setp.ne.s64 	%p12, %rd26, 0;
	mov.u64 	%rd45, %rd4;
	@%p12 bra 	$L__BB3_4;
$L__BB3_14:
	setp.eq.s64 	%p13, %rd3, 0;
	@%p13 bra 	$L__BB3_24;
	shl.b64 	%rd27, %rd45, 2;
	add.s64 	%rd28, %rd27, %rd8;
	add.s64 	%rd29, %rd1, %rd28;
	and.b64  	%rd30, %rd45, 4294967295;
	or.b64  	%rd31, %rd30, %rd42;
	setp.eq.s64 	%p14, %rd31, 0;
	ld.global.f32 	%f9, [%rd29];
	@%p14 bra 	$L__BB3_17;
	ld.global.f32 	%f19, [%rd2];
	setp.geu.f32 	%p15, %f19, %f9;
	@%p15 bra 	$L__BB3_18;
$L__BB3_17:
	st.global.f32 	[%rd2], %f9;
	mov.f32 	%f19, %f9;
$L__BB3_18:
	setp.eq.s64 	%p16, %rd3, 1;
	@%p16 bra 	$L__BB3_24;
	add.s64 	%rd33, %rd27, 4;
	and.b64  	%rd34, %rd33, 17179869180;
	add.s64 	%rd35, %rd34, %rd8;
	add.s64 	%rd36, %rd1, %rd35;
	ld.global.f32 	%f12, [%rd36];
	setp.geu.f32 	%p17, %f19, %f12;
	@%p17 bra 	$L__BB3_21;
	st.global.f32 	[%rd2], %f12;
	mov.f32 	%f19, %f12;
$L__BB3_21:
	setp.eq.s64 	%p18, %rd3, 2;
	@%p18 bra 	$L__BB3_24;
	add.s64 	%rd38, %rd27, 8;
	and.b64  	%rd39, %rd38, 17179869180;
	add.s64 	%rd40, %rd39, %rd8;
	add.s64 	%rd41, %rd1, %rd40;
	ld.global.f32 	%f14, [%rd41];
	setp.geu.f32 	%p19, %f19, %f14;
	@%p19 bra 	$L__BB3_24;
	st.global.f32 	[%rd2], %f14;
$L__BB3_24:
	add.s64 	%rd42, %rd42, 1;
	setp.gt.u64 	%p20, %rd17, %rd42;
	@%p20 bra 	$L__BB3_2;
$L__BB3_25:
	ret;

}
	// .globl	_Z6expsumPfS_S_mmm
.visible .entry _Z6expsumPfS_S_mmm(
	.param .u64 .ptr .align 1 _Z6expsumPfS_S_mmm_param_0,
	.param .u64 .ptr .align 1 _Z6expsumPfS_S_mmm_param_1,
	.param .u64 .ptr .align 1 _Z6expsumPfS_S_mmm_param_2,
	.param .u64 _Z6expsumPfS_S_mmm_param_3,
	.param .u64 _Z6expsumPfS_S_mmm_param_4,
	.param .u64 _Z6expsumPfS_S_mmm_param_5
)
{
	.reg .pred 	%p<3>;
	.reg .b32 	%r<12>;
	.reg .b32 	%f<17>;
	.reg .b64 	%rd<28>;

	ld.param.u64 	%rd8, [_Z6expsumPfS_S_mmm_param_0];
	ld.param.u64 	%rd9, [_Z6expsumPfS_S_mmm_param_1];
	ld.param.u64 	%rd10, [_Z6expsumPfS_S_mmm_param_2];
	ld.param.u64 	%rd11, [_Z6expsumPfS_S_mmm_param_3];
	ld.param.u64 	%rd13, [_Z6expsumPfS_S_mmm_param_4];
	ld.param.u64 	%rd12, [_Z6expsumPfS_S_mmm_param_5];
	mov.u32 	%r1, %ctaid.x;
	mov.u32 	%r2, %ntid.x;
	mov.u32 	%r3, %tid.x;
	mad.lo.s32 	%r4, %r1, %r2, %r3;
	cvt.s64.s32 	%rd1, %r4;
	mul.lo.s64 	%rd14, %rd12, %rd13;
	setp.le.u64 	%p1, %rd14, %rd1;
	@%p1 bra 	$L__BB4_5;
	or.b64  	%rd15, %rd1, %rd12;
	and.b64  	%rd16, %rd15, -4294967296;
	setp.ne.s64 	%p2, %rd16, 0;
	@%p2 bra 	$L__BB4_3;
	cvt.u32.u64 	%r5, %rd12;
	cvt.u32.u64 	%r6, %rd1;
	div.u32 	%r7, %r6, %r5;
	mul.lo.s32 	%r8, %r7, %r5;
	sub.s32 	%r9, %r6, %r8;
	cvt.u64.u32 	%rd26, %r7;
	cvt.u64.u32 	%rd27, %r9;
	bra.uni 	$L__BB4_4;
$L__BB4_3:
	div.u64 	%rd26, %rd1, %rd12;
	mul.lo.s64 	%rd17, %rd26, %rd12;
	sub.s64 	%rd27, %rd1, %rd17;
$L__BB4_4:
	cvt.s64.s32 	%rd18, %rd26;
	shl.b64 	%rd19, %rd27, 32;
	shr.s64 	%rd20, %rd19, 30;
	mad.lo.s64 	%rd21, %rd18, %rd11, %rd20;
	cvta.to.global.u64 	%rd22, %rd8;
	add.s64 	%rd23, %rd22, %rd21;
	ld.global.f32 	%f1, [%rd23];
	cvta.to.global.u64 	%rd24, %rd10;
	ld.global.f32 	%f2, [%rd24];
	sub.f32 	%f3, %f1, %f2;
	fma.rn.f32 	%f4, %f3, 0f3BBB989D, 0f3F000000;
	cvt.sat.f32.f32 	%f5, %f4;
	mov.f32 	%f6, 0f4B400001;
	mov.f32 	%f7, 0f437C0000;
	fma.rm.f32 	%f8, %f5, %f7, %f6;
	add.f32 	%f9, %f8, 0fCB40007F;
	neg.f32 	%f10, %f9;
	fma.rn.f32 	%f11, %f3, 0f3FB8AA3B, %f10;
	fma.rn.f32 	%f12, %f3, 0f32A57060, %f11;
	mov.b32 	%r10, %f8;
	shl.b32 	%r11, %r10, 23;
	mov.b32 	%f13, %r11;
	ex2.approx.ftz.f32 	%f14, %f12;
	mul.f32 	%f15, %f14, %f13;
	cvta.to.global.u64 	%rd25, %rd9;
	atom.global.add.f32 	%f16, [%rd25], %f15;
$L__BB4_5:
	ret;

}
	// .globl	_Z7softmaxPfS_S_S_mmmm
.visible .entry _Z7softmaxPfS_S_S_mmmm(
	.param .u64 .ptr .align 1 _Z7softmaxPfS_S_S_mmmm_param_0,
	.param .u64 .ptr .align 1 _Z7softmaxPfS_S_S_mmmm_param_1,
	.param .u64 .ptr .align 1 _Z7softmaxPfS_S_S_mmmm_param_2,
	.param .u64 .ptr .align 1 _Z7softmaxPfS_S_S_mmmm_param_3,
	.param .u64 _Z7softmaxPfS_S_S_mmmm_param_4,
	.param .u64 _Z7softmaxPfS_S_S_mmmm_param_5,
	.param .u64 _Z7softmaxPfS_S_S_mmmm_param_6,
	.param .u64 _Z7softmaxPfS_S_S_mmmm_param_7
)
{
	.reg .pred 	%p<3>;
	.reg .b32 	%r<12>;
	.reg .b32 	%f<18>;
	.reg .b64 	%rd<33>;

	ld.param.u64 	%rd8, [_Z7softmaxPfS_S_S_mmmm_param_0];
	ld.param.u64 	%rd9, [_Z7softmaxPfS_S_S_mmmm_param_1];
	ld.param.u64 	%rd10, [_Z7softmaxPfS_S_S_mmmm_param_2];
	ld.param.u64 	%rd11, [_Z7softmaxPfS_S_S_mmmm_param_3];
	ld.param.u64 	%rd12, [_Z7softmaxPfS_S_S_mmmm_param_4];
	ld.param.u64 	%rd13, [_Z7softmaxPfS_S_S_mmmm_param_5];
	ld.param.u64 	%rd15, [_Z7softmaxPfS_S_S_mmmm_param_6];
	ld.param.u64 	%rd14, [_Z7softmaxPfS_S_S_mmmm_param_7];
	mov.u32 	%r1, %ctaid.x;
	mov.u32 	%r2, %ntid.x;
	mov.u32 	%r3, %tid.x;
	mad.lo.s32 	%r4, %r1, %r2, %r3;
	cvt.s64.s32 	%rd1, %r4;
	mul.lo.s64 	%rd16, %rd14, %rd15;
	setp.le.u64 	%p1, %rd16, %rd1;
	@%p1 bra 	$L__BB5_5;
	or.b64  	%rd17, %rd1, %rd14;
	and.b64  	%rd18, %rd17, -4294967296;
	setp.ne.s64 	%p2, %rd18, 0;
	@%p2 bra 	$L__BB5_3;
	cvt.u32.u64 	%r5, %rd14;
	cvt.u32.u64 	%r6, %rd1;
	div.u32 	%r7, %r6, %r5;
	mul.lo.s32 	%r8, %r7, %r5;
	sub.s32 	%r9, %r6, %r8;
	cvt.u64.u32 	%rd31, %r7;
	cvt.u64.u32 	%rd32, %r9;
	bra.uni 	$L__BB5_4;
$L__BB5_3:
	div.u64 	%rd31, %rd1, %rd14;
	mul.lo.s64 	%rd19, %rd31, %rd14;
	sub.s64 	%rd32, %rd1, %rd19;
$L__BB5_4:
	cvt.s64.s32 	%rd20, %rd31;
	shl.b64 	%rd21, %rd32, 32;
	shr.s64 	%rd22, %rd21, 30;
	mad.lo.s64 	%rd23, %rd20, %rd12, %rd22;
	cvta.to.global.u64 	%rd24, %rd8;
	add.s64 	%rd25, %rd24, %rd23;
	mad.lo.s64 	%rd26, %rd20, %rd13, %rd22;
	cvta.to.global.u64 	%rd27, %rd9;
	add.s64 	%rd28, %rd27, %rd26;
	ld.global.f32 	%f1, [%rd25];
	cvta.to.global.u64 	%rd29, %rd11;
	ld.global.f32 	%f2, [%rd29];
	sub.f32 	%f3, %f1, %f2;
	fma.rn.f32 	%f4, %f3, 0f3BBB989D, 0f3F000000;
	cvt.sat.f32.f32 	%f5, %f4;
	mov.f32 	%f6, 0f4B400001;
	mov.f32 	%f7, 0f437C0000;
	fma.rm.f32 	%f8, %f5, %f7, %f6;
	add.f32 	%f9, %f8, 0fCB40007F;
	neg.f32 	%f10, %f9;
	fma.rn.f32 	%f11, %f3, 0f3FB8AA3B, %f10;
	fma.rn.f32 	%f12, %f3, 0f32A57060, %f11;
	mov.b32 	%r10, %f8;
	shl.b32 	%r11, %r10, 23;
	mov.b32 	%f13, %r11;
	ex2.approx.ftz.f32 	%f14, %f12;
	mul.f32 	%f15, %f14, %f13;
	cvta.to.global.u64 	%rd30, %rd10;
	ld.global.f32 	%f16, [%rd30];
	div.rn.f32 	%f17, %f15, %f16;
	st.global.f32 	[%rd28], %f17;
$L__BB5_5:
	ret;

}
	// .globl	_Z13cross_entropyPfS_S_mmmi
.visible .entry _Z13cross_entropyPfS_S_mmmi(
	.param .u64 .ptr .align 1 _Z13cross_entropyPfS_S_mmmi_param_0,
	.param .u64 .ptr .align 1 _Z13cross_entropyPfS_S_mmmi_param_1,
	.param .u64 .ptr .align 1 _Z13cross_entropyPfS_S_mmmi_param_2,
	.param .u64 _Z13cross_entropyPfS_S_mmmi_param_3,
	.param .u64 _Z13cross_entropyPfS_S_mmmi_param_4,
	.param .u64 _Z13cross_entropyPfS_S_mmmi_param_5,
	.param .u32 _Z13cross_entropyPfS_S_mmmi_param_6
)
{
	.reg .pred 	%p<7>;
	.reg .b32 	%r<11>;
	.reg .b32 	%f<34>;
	.reg .b64 	%rd<15>;

	ld.param.u64 	%rd3, [_Z13cross_entropyPfS_S_mmmi_param_0];
	ld.param.u64 	%rd4, [_Z13cross_entropyPfS_S_mmmi_param_1];
	ld.param.u64 	%rd5, [_Z13cross_entropyPfS_S_mmmi_param_2];
	ld.param.u64 	%rd6, [_Z13cross_entropyPfS_S_mmmi_param_3];
	ld.param.u64 	%rd7, [_Z13cross_entropyPfS_S_mmmi_param_4];
	ld.param.u64 	%rd8, [_Z13cross_entropyPfS_S_mmmi_param_5];
	ld.param.u32 	%r1, [_Z13cross_entropyPfS_S_mmmi_param_6];
	mov.u32 	%r2, %ctaid.x;
	mov.u32 	%r3, %ntid.x;
	mov.u32 	%r4, %tid.x;
	mad.lo.s32 	%r5, %r2, %r3, %r4;
	cvt.s64.s32 	%rd1, %r5;
	mul.lo.s64 	%rd9, %rd8, %rd7;
	setp.le.u64 	%p1, %rd9, %rd1;
	@%p1 bra 	$L__BB6_5;
	cvt.u32.u64 	%r6, %rd1;
	cvta.to.global.u64 	%rd10, %rd4;
	cvta.to.global.u64 	%rd11, %rd3;
	mad.lo.s64 	%rd2, %rd6, %rd1, %rd11;
	mul.wide.s32 	%rd12, %r1, 4;
	add.s64 	%rd13, %rd10, %rd12;
	ld.global.f32 	%f4, [%rd13];
	cvt.rn.f32.s32 	%f5, %r6;
	setp.neu.f32 	%p2, %f4, %f5;
	@%p2 bra 	$L__BB6_3;
	ld.global.f32 	%f33, [%rd2];
	bra.uni 	$L__BB6_4;
$L__BB6_3:
	ld.global.f32 	%f6, [%rd2];
	mov.f32 	%f7, 0f3F800000;
	sub.f32 	%f33, %f7, %f6;
$L__BB6_4:
	setp.lt.f32 	%p3, %f33, 0f00800000;
	mul.f32 	%f8, %f33, 0f4B000000;
	selp.f32 	%f9, %f8, %f33, %p3;
	selp.f32 	%f10, 0fC1B80000, 0f00000000, %p3;
	mov.b32 	%r7, %f9;
	add.s32 	%r8, %r7, -1059760811;
	and.b32  	%r9, %r8, -8388608;
	sub.s32 	%r10, %r7, %r9;
	mov.b32 	%f11, %r10;
	cvt.rn.f32.s32 	%f12, %r9;
	fma.rn.f32 	%f13, %f12, 0f34000000, %f10;
	add.f32 	%f14, %f11, 0fBF800000;
	fma.rn.f32 	%f15, %f14, 0fBE055027, 0f3E1039F6;
	fma.rn.f32 	%f16, %f15, %f14, 0fBDF8CDCC;
	fma.rn.f32 	%f17, %f16, %f14, 0f3E0F2955;
	fma.rn.f32 	%f18, %f17, %f14, 0fBE2AD8B9;
	fma.rn.f32 	%f19, %f18, %f14, 0f3E4CED0B;
	fma.rn.f32 	%f20, %f19, %f14, 0fBE7FFF22;
	fma.rn.f32 	%f21, %f20, %f14, 0f3EAAAA78;
	fma.rn.f32 	%f22, %f21, %f14, 0fBF000000;
	mul.f32 	%f23, %f14, %f22;
	fma.rn.f32 	%f24, %f23, %f14, %f14;
	fma.rn.f32 	%f25, %f13, 0f3F317218, %f24;
	setp.gt.u32 	%p4, %r7, 2139095039;
	fma.rn.f32 	%f26, %f9, 0f7F800000, 0f7F800000;
	selp.f32 	%f27, %f26, %f25, %p4;
	setp.eq.f32 	%p5, %f9, 0f00000000;
	neg.f32 	%f28, %f27;
	selp.f32 	%f29, 0f7F800000, %f28, %p5;
	abs.f32 	%f30, %f29;
	setp.neu.f32 	%p6, %f30, 0f7F800000;
	selp.f32 	%f31, %f29, 0f49742400, %p6;
	cvta.to.global.u64 	%rd14, %rd5;
	atom.global.add.f32 	%f32, [%rd14], %f31;
$L__BB6_5:
	ret;

}
	// .globl	_Z11calc_grad_wiPfiPiS_S_S_S_mmmm
.visible .entry _Z11calc_grad_wiPfiPiS_S_S_S_mmmm(
	.param .u32 _Z11calc_grad_wiPfiPiS_S_S_S_mmmm_param_0,
	.param .u64 .ptr .align 1 _Z11calc_grad_wiPfiPiS_S_S_S_mmmm_param_1,
	.param .u32 _Z11calc_grad_wiPfiPiS_S_S_S_mmmm_param_2,
	.param .u64 .ptr .align 1 _Z11calc_grad_wiPfiPiS_S_S_S_mmmm_param_3,
	.param .u64 .ptr .align 1 _Z11calc_grad_wiPfiPiS_S_S_S_mmmm_param_4,
	.param .u64 .ptr .align 1 _Z11calc_grad_wiPfiPiS_S_S_S_mmmm_param_5,
	.param .u64 .ptr .align 1 _Z11calc_grad_wiPfiPiS_S_S_S_mmmm_param_6,
	.param .u64 .ptr .align 1 _Z11calc_grad_wiPfiPiS_S_S_S_mmmm_param_7,
	.param .u64 _Z11calc_grad_wiPfiPiS_S_S_S_mmmm_param_8,
	.param .u64 _Z11calc_grad_wiPfiPiS_S_S_S_mmmm_param_9,
	.param .u64 _Z11calc_grad_wiPfiPiS_S_S_S_mmmm_param_10,
	.param .u64 _Z11calc_grad_wiPfiPiS_S_S_S_mmmm_param_11
)
{
	.reg .pred 	%p<2>;
	.reg .b32 	%r<12>;
	.reg .b64 	%rd<10>;

	ld.param.u32 	%r3, [_Z11calc_grad_wiPfiPiS_S_S_S_mmmm_param_0];
	ld.param.u64 	%rd3, [_Z11calc_grad_wiPfiPiS_S_S_S_mmmm_param_3];
	ld.param.u64 	%rd1, [_Z11calc_grad_wiPfiPiS_S_S_S_mmmm_param_7];
	ld.param.u64 	%rd2, [_Z11calc_grad_wiPfiPiS_S_S_S_mmmm_param_11];
	cvta.to.global.u64 	%rd4, %rd3;
	mov.u32 	%r4, %ctaid.x;
	mov.u32 	%r5, %ntid.x;
	mov.u32 	%r6, %tid.x;
	mad.lo.s32 	%r1, %r4, %r5, %r6;
	shl.b32 	%r7, %r3, 2;
	mul.wide.s32 	%rd5, %r7, 4;
	add.s64 	%rd6, %rd4, %rd5;
	ld.global.u32 	%r8, [%rd6+4];
	ld.global.u32 	%r2, [%rd6];
	mul.lo.s32 	%r9, %r2, %r8;
	setp.ge.s32 	%p1, %r1, %r9;
	@%p1 bra 	$L__BB7_2;
	cvta.to.global.u64 	%rd7, %rd1;
	div.s32 	%r10, %r1, %r2;
	cvt.s64.s32 	%rd8, %r10;
	mad.lo.s64 	%rd9, %rd2, %rd8, %rd7;
	mov.b32 	%r11, 0;
	st.global.u32 	[%rd9], %r11;
$L__BB7_2:
	ret;

}
	// .globl	_Z11calc_grad_xiPfiPiS_S_S_S_S_mmmmm
.visible .entry _Z11calc_grad_xiPfiPiS_S_S_S_S_mmmmm(
	.param .u32 _Z11calc_grad_xiPfiPiS_S_S_S_S_mmmmm_param_0,
	.param .u64 .ptr .align 1 _Z11calc_grad_xiPfiPiS_S_S_S_S_mmmmm_param_1,
	.param .u32 _Z11calc_grad_xiPfiPiS_S_S_S_S_mmmmm_param_2,
	.param .u64 .ptr .align 1 _Z11calc_grad_xiPfiPiS_S_S_S_S_mmmmm_param_3,
	.param .u64 .ptr .align 1 _Z11calc_grad_xiPfiPiS_S_S_S_S_mmmmm_param_4,
	.param .u64 .ptr .align 1 _Z11calc_grad_xiPfiPiS_S_S_S_S_mmmmm_param_5,
	.param .u64 .ptr .align 1 _Z11calc_grad_xiPfiPiS_S_S_S_S_mmmmm_param_6,
	.param .u64 .ptr .align 1 _Z11calc_grad_xiPfiPiS_S_S_S_S_mmmmm_param_7,
	.param .u64 .ptr .align 1 _Z11calc_grad_xiPfiPiS_S_S_S_S_mmmmm_param_8,
	.param .u64 _Z11calc_grad_xiPfiPiS_S_S_S_S_mmmmm_param_9,
	.param .u64 _Z11calc_grad_xiPfiPiS_S_S_S_S_mmmmm_param_10,
	.param .u64 _Z11calc_grad_xiPfiPiS_S_S_S_S_mmmmm_param_11,
	.param .u64 _Z11calc_grad_xiPfiPiS_S_S_S_S_mmmmm_param_12,
	.param .u64 _Z11calc_grad_xiPfiPiS_S_S_S_S_mmmmm_param_13
)
{
	.local .align 16 .b8 	__local_depot8[16];
	.reg .b64 	%SP;
	.reg .b64 	%SPL;
	.reg .pred 	%p<12>;
	.reg .b32 	%r<27>;
	.reg .b32 	%f<6>;
	.reg .b64 	%rd<32>;

	mov.u64 	%SPL, __local_depot8;
	cvta.local.u64 	%SP, %SPL;
	ld.param.u32 	%r9, [_Z11calc_grad_xiPfiPiS_S_S_S_S_mmmmm_param_0];
	ld.param.u64 	%rd6, [_Z11calc_grad_xiPfiPiS_S_S_S_S_mmmmm_param_1];
	ld.param.u32 	%r10, [_Z11calc_grad_xiPfiPiS_S_S_S_S_mmmmm_param_2];
	ld.param.u64 	%rd13, [_Z11calc_grad_xiPfiPiS_S_S_S_S_mmmmm_param_3];
	ld.param.u64 	%rd7, [_Z11calc_grad_xiPfiPiS_S_S_S_S_mmmmm_param_5];
	ld.param.u64 	%rd8, [_Z11calc_grad_xiPfiPiS_S_S_S_S_mmmmm_param_7];
	ld.param.u64 	%rd9, [_Z11calc_grad_xiPfiPiS_S_S_S_S_mmmmm_param_8];
	ld.param.u64 	%rd10, [_Z11calc_grad_xiPfiPiS_S_S_S_S_mmmmm_param_10];
	ld.param.u64 	%rd11, [_Z11calc_grad_xiPfiPiS_S_S_S_S_mmmmm_param_12];
	ld.param.u64 	%rd12, [_Z11calc_grad_xiPfiPiS_S_S_S_S_mmmmm_param_13];
	cvta.to.global.u64 	%rd14, %rd13;
	mov.u32 	%r11, %ctaid.x;
	mov.u32 	%r12, %ntid.x;
	mov.u32 	%r13, %tid.x;
	mad.lo.s32 	%r1, %r11, %r12, %r13;
	shl.b32 	%r14, %r9, 2;
	mul.wide.s32 	%rd15, %r14, 4;
	add.s64 	%rd1, %rd14, %rd15;
	ld.global.u32 	%r15, [%rd1+4];
	setp.ge.s32 	%p1, %r1, %r15;
	@%p1 bra 	$L__BB8_13;
	add.u64 	%rd16, %SP, 0;
	add.u64 	%rd2, %SPL, 0;
	cvta.to.global.u64 	%rd17, %rd8;
	cvta.to.global.u64 	%rd18, %rd7;
	cvt.s64.s32 	%rd19, %r1;
	mul.lo.s64 	%rd20, %rd11, %rd19;
	add.s64 	%rd3, %rd17, %rd20;
	add.s64 	%rd4, %rd8, %rd20;
	mad.lo.s64 	%rd5, %rd10, %rd19, %rd18;
	setp.ne.s32 	%p2, %r9, 2;
	@%p2 bra 	$L__BB8_3;
	ld.global.f32 	%f1, [%rd5];
	cvta.to.global.u64 	%rd26, %rd6;
	mul.wide.s32 	%rd27, %r10, 4;
	add.s64 	%rd28, %rd26, %rd27;
	ld.global.f32 	%f2, [%rd28];
	cvt.rn.f32.s32 	%f3, %r1;
	setp.eq.f32 	%p8, %f2, %f3;
	selp.f32 	%f4, 0f3F800000, 0f00000000, %p8;
	sub.f32 	%f5, %f1, %f4;
	st.global.f32 	[%rd3], %f5;
	bra.uni 	$L__BB8_11;
$L__BB8_3:
	mov.b32 	%r16, 0;
	st.global.u32 	[%rd3], %r16;
	ld.global.u32 	%r26, [%rd1+8];
	setp.lt.s32 	%p3, %r26, 1;
	@%p3 bra 	$L__BB8_11;
	or.b32  	%r3, %r9, %r1;
	mov.b32 	%r25, 0;
	mov.u64 	%rd23, $str;
$L__BB8_5:
	setp.ne.s32 	%p4, %r3, 0;
	@%p4 bra 	$L__BB8_8;
	setp.ne.s32 	%p6, %r25, 0;
	@%p6 bra 	$L__BB8_10;
	st.local.u32 	[%rd2], %r9;
	cvt.u64.u32 	%rd21, %r25;
	mad.lo.s64 	%rd22, %rd12, %rd21, %rd9;
	st.local.u64 	[%rd2+8], %rd22;
	cvta.global.u64 	%rd24, %rd23;
	{ // callseq 0, 0
	.param .b64 param0;
	st.param.b64 	[param0], %rd24;
	.param .b64 param1;
	st.param.b64 	[param1], %rd16;
	.param .b32 retval0;
	call.uni (retval0), 
	vprintf, 
	(
	param0, 
	param1
	);
	ld.param.b32 	%r18, [retval0];
	} // callseq 0
	bra.uni 	$L__BB8_9;
$L__BB8_8:
	setp.ne.s32 	%p5, %r25, 0;
	@%p5 bra 	$L__BB8_10;
$L__BB8_9:
	mov.b32 	%r20, 1073741824;
	st.global.u32 	[%rd3], %r20;
	ld.global.u32 	%r26, [%rd1+8];
$L__BB8_10:
	add.s32 	%r25, %r25, 1;
	setp.lt.s32 	%p7, %r25, %r26;
	@%p7 bra 	$L__BB8_5;
$L__BB8_11:
	setp.ne.s32 	%p9, %r9, 1;
	setp.ne.s32 	%p10, %r1, 0;
	or.pred  	%p11, %p9, %p10;
	@%p11 bra 	$L__BB8_13;
	mov.b32 	%r21, 1;
	st.local.u32 	[%rd2], %r21;
	st.local.u64 	[%rd2+8], %rd4;
	mov.u64 	%rd29, $str;
	cvta.global.u64 	%rd30, %rd29;
	{ // callseq 1, 0
	.param .b64 param0;
	st.param.b64 	[param0], %rd30;
	.param .b64 param1;
	st.param.b64 	[param1], %rd16;
	.param .b32 retval0;
	call.uni (retval0), 
	vprintf, 
	(
	param0, 
	param1
	);
	ld.param.b32 	%r22, [retval0];
	} // callseq 1
$L__BB8_13:
	ret;

}
	// .globl	_Z11calc_grad_biPfiPiS_S_S_S_mmmm
.visible .entry _Z11calc_grad_biPfiPiS_S_S_S_mmmm(
	.param .u32 _Z11calc_grad_biPfiPiS_S_S_S_mmmm_param_0,
	.param .u64 .ptr .align 1 _Z11calc_grad_biPfiPiS_S_S_S_mmmm_param_1,
	.param .u32 _Z11calc_grad_biPfiPiS_S_S_S_mmmm_param_2,
	.param .u64 .ptr .align 1 _Z11calc_grad_biPfiPiS_S_S_S_mmmm_param_3,
	.param .u64 .ptr .align 1 _Z11calc_grad_biPfiPiS_S_S_S_mmmm_param_4,
	.param .u64 .ptr .align 1 _Z11calc_grad_biPfiPiS_S_S_S_mmmm_param_5,
	.param .u64 .ptr .align 1 _Z11calc_grad_biPfiPiS_S_S_S_mmmm_param_6,
	.param .u64 .ptr .align 1 _Z11calc_grad_biPfiPiS_S_S_S_mmmm_param_7,
	.param .u64 _Z11calc_grad_biPfiPiS_S_S_S_mmmm_param_8,
	.param .u64 _Z11calc_grad_biPfiPiS_S_S_S_mmmm_param_9,
	.param .u64 _Z11calc_grad_biPfiPiS_S_S_S_mmmm_param_10,
	.param .u64 _Z11calc_grad_biPfiPiS_S_S_S_mmmm_param_11
)
{
	.reg .pred 	%p<4>;
	.reg .b32 	%r<9>;
	.reg .b32 	%f<4>;
	.reg .b64 	%rd<18>;
	.reg .b64 	%fd<7>;

	ld.param.u32 	%r3, [_Z11calc_grad_biPfiPiS_S_S_S_mmmm_param_0];
	ld.param.u64 	%rd9, [_Z11calc_grad_biPfiPiS_S_S_S_mmmm_param_3];
	ld.param.u64 	%rd3, [_Z11calc_grad_biPfiPiS_S_S_S_mmmm_param_5];
	ld.param.u64 	%rd4, [_Z11calc_grad_biPfiPiS_S_S_S_mmmm_param_6];
	ld.param.u64 	%rd5, [_Z11calc_grad_biPfiPiS_S_S_S_mmmm_param_7];
	ld.param.u64 	%rd6, [_Z11calc_grad_biPfiPiS_S_S_S_mmmm_param_9];
	ld.param.u64 	%rd7, [_Z11calc_grad_biPfiPiS_S_S_S_mmmm_param_10];
	ld.param.u64 	%rd8, [_Z11calc_grad_biPfiPiS_S_S_S_mmmm_param_11];
	cvta.to.global.u64 	%rd10, %rd9;
	mov.u32 	%r4, %ctaid.x;
	mov.u32 	%r5, %ntid.x;
	mov.u32 	%r6, %tid.x;
	mad.lo.s32 	%r1, %r4, %r5, %r6;
	shl.b32 	%r7, %r3, 2;
	mul.wide.s32 	%rd11, %r7, 4;
	add.s64 	%rd12, %rd10, %rd11;
	ld.global.u32 	%r2, [%rd12];
	setp.ge.s32 	%p1, %r1, %r2;
	@%p1 bra 	$L__BB9_4;
	cvta.to.global.u64 	%rd13, %rd5;
	cvta.to.global.u64 	%rd14, %rd4;
	cvta.to.global.u64 	%rd15, %rd3;
	div.s32 	%r8, %r1, %r2;
	cvt.s64.s32 	%rd16, %r8;
	mad.lo.s64 	%rd1, %rd7, %rd16, %rd14;
	mad.lo.s64 	%rd17, %rd8, %rd16, %rd13;
	mad.lo.s64 	%rd2, %rd6, %rd16, %rd15;
	ld.global.f32 	%f1, [%rd17];
	st.global.f32 	[%rd1], %f1;
	setp.eq.s32 	%p2, %r3, 2;
	mov.f64 	%fd6, 0d3FF0000000000000;
	@%p2 bra 	$L__BB9_3;
	ld.global.f32 	%f2, [%rd2];
	setp.ge.f32 	%p3, %f2, 0f00000000;
	selp.f64 	%fd6, 0d3FF0000000000000, 0d3FC999999999999A, %p3;
$L__BB9_3:
	cvt.f64.f32 	%fd4, %f1;
	mul.f64 	%fd5, %fd6, %fd4;
	cvt.rn.f32.f64 	%f3, %fd5;
	st.global.f32 	[%rd1], %f3;
$L__BB9_4:
	ret;

}


// ===== COMPILED SASS (sm_100) =====

	.target	sm_100

	.elftype	@"ET_EXEC"


//--------------------- .note.nv.tkinfo           --------------------------
	.section	.note.nv.tkinfo,"",@"SHT_NOTE"
	.sectionflags	@"SHF_NOTE_NV_TKINFO"
	.tkinfo
        /*0018*/ 	.word	0x00000002
        /*0030*/ 	.string	""
        /*0030*/ 	.string	"ptxas"
        /*0030*/ 	.string	"Cuda compilation tools, release 13.0, V13.0.88"
        /*0030*/ 	.string	"Build cuda_13.0.r13.0/compiler.36424714_0"
        /*0030*/ 	.string	"-arch sm_100 -m 64 "



//--------------------- .note.nv.cuinfo           --------------------------
	.section	.note.nv.cuinfo,"",@"SHT_NOTE"
	.sectionflags	@"SHF_NOTE_NV_CUINFO"
        /*0018*/ 	.short	0x0002
        /*001a*/ 	.short	0x0064
        /*001c*/ 	.short	0x0082
	.zero		2


//--------------------- .nv.info                  --------------------------
	.section	.nv.info,"",@"SHT_CUDA_INFO"
	.align	4


	//----- nvinfo : EIATTR_REGCOUNT
	.align		4
        /*0000*/ 	.byte	0x04, 0x2f
        /*0002*/ 	.short	(.L_2 - .L_1)
	.align		4
.L_1:
        /*0004*/ 	.word	index@(_Z6matmulPfS_S_mmmmmmm)
        /*0008*/ 	.word	0x00000020


	//----- nvinfo : EIATTR_FRAME_SIZE
	.align		4
.L_2:
        /*000c*/ 	.byte	0x04, 0x11
        /*000e*/ 	.short	(.L_4 - .L_3)
	.align		4
.L_3:
        /*0010*/ 	.word	index@($__internal_5_$__cuda_sm20_div_u64)
        /*0014*/ 	.word	0x00000000


	//----- nvinfo : EIATTR_FRAME_SIZE
	.align		4
.L_4:
        /*0018*/ 	.byte	0x04, 0x11
        /*001a*/ 	.short	(.L_6 - .L_5)
	.align		4
.L_5:
        /*001c*/ 	.word	index@(_Z6matmulPfS_S_mmmmmmm)
        /*0020*/ 	.word	0x00000000


	//----- nvinfo : EIATTR_REGCOUNT
	.align		4
.L_6:
        /*0024*/ 	.byte	0x04, 0x2f
        /*0026*/ 	.short	(.L_8 - .L_7)
	.align		4
.L_7:
        /*0028*/ 	.word	index@(_Z6mataddPfS_S_mmmmm)
        /*002c*/ 	.word	0x00000012


	//----- nvinfo : EIATTR_FRAME_SIZE
	.align		4
.L_8:
        /*0030*/ 	.byte	0x04, 0x11
        /*0032*/ 	.short	(.L_10 - .L_9)
	.align		4
.L_9:
        /*0034*/ 	.word	index@($__internal_4_$__cuda_sm20_div_u64)
        /*0038*/ 	.word	0x00000000


	//----- nvinfo : EIATTR_FRAME_SIZE
	.align		4
.L_10:
        /*003c*/ 	.byte	0x04, 0x11
        /*003e*/ 	.short	(.L_12 - .L_11)
	.align		4
.L_11:
        /*0040*/ 	.word	index@(_Z6mataddPfS_S_mmmmm)
        /*0044*/ 	.word	0x00000000


	//----- nvinfo : EIATTR_REGCOUNT
	.align		4
.L_12:
        /*0048*/ 	.byte	0x04, 0x2f
        /*004a*/ 	.short	(.L_14 - .L_13)
	.align		4
.L_13:
        /*004c*/ 	.word	index@(_Z9leakyreluPfS_fmmmm)
        /*0050*/ 	.word	0x00000012


	//----- nvinfo : EIATTR_FRAME_SIZE
	.align		4
.L_14:
        /*0054*/ 	.byte	0x04, 0x11
        /*0056*/ 	.short	(.L_16 - .L_15)
	.align		4
.L_15:
        /*0058*/ 	.word	index@($__internal_3_$__cuda_sm20_div_u64)
        /*005c*/ 	.word	0x00000000


	//----- nvinfo : EIATTR_FRAME_SIZE
	.align		4
.L_16:
        /*0060*/ 	.byte	0x04, 0x11
        /*0062*/ 	.short	(.L_18 - .L_17)
	.align		4
.L_17:
        /*0064*/ 	.word	index@(_Z9leakyreluPfS_fmmmm)
        /*0068*/ 	.word	0x00000000


	//----- nvinfo : EIATTR_REGCOUNT
	.align		4
.L_18:
        /*006c*/ 	.byte	0x04, 0x2f
        /*006e*/ 	.short	(.L_20 - .L_19)
	.align		4
.L_19:
        /*0070*/ 	.word	index@(_Z3maxPfS_mmm)
        /*0074*/ 	.word	0x0000000e


	//----- nvinfo : EIATTR_FRAME_SIZE
	.align		4
.L_20:
        /*0078*/ 	.byte	0x04, 0x11
        /*007a*/ 	.short	(.L_22 - .L_21)
	.align		4
.L_21:
        /*007c*/ 	.word	index@(_Z3maxPfS_mmm)
        /*0080*/ 	.word	0x00000000


	//----- nvinfo : EIATTR_REGCOUNT
	.align		4
.L_22:
        /*0084*/ 	.byte	0x04, 0x2f
        /*0086*/ 	.short	(.L_24 - .L_23)
	.align		4
.L_23:
        /*0088*/ 	.word	index@(_Z6expsumPfS_S_mmm)
        /*008c*/ 	.word	0x00000012


	//----- nvinfo : EIATTR_FRAME_SIZE
	.align		4
.L_24:
        /*0090*/ 	.byte	0x04, 0x11
        /*0092*/ 	.short	(.L_26 - .L_25)
	.align		4
.L_25:
        /*0094*/ 	.word	index@($__internal_2_$__cuda_sm20_div_u64)
        /*0098*/ 	.word	0x00000000


	//----- nvinfo : EIATTR_FRAME_SIZE
	.align		4
.L_26:
        /*009c*/ 	.byte	0x04, 0x11
        /*009e*/ 	.short	(.L_28 - .L_27)
	.align		4
.L_27:
        /*00a0*/ 	.word	index@(_Z6expsumPfS_S_mmm)
        /*00a4*/ 	.word	0x00000000


	//----- nvinfo : EIATTR_REGCOUNT
	.align		4
.L_28:
        /*00a8*/ 	.byte	0x04, 0x2f
        /*00aa*/ 	.short	(.L_30 - .L_29)
	.align		4
.L_29:
        /*00ac*/ 	.word	index@(_Z7softmaxPfS_S_S_mmmm)
        /*00b0*/ 	.word	0x00000012


	//----- nvinfo : EIATTR_FRAME_SIZE
	.align		4
.L_30:
        /*00b4*/ 	.byte	0x04, 0x11
        /*00b6*/ 	.short	(.L_32 - .L_31)
	.align		4
.L_31:
        /*00b8*/ 	.word	index@($__internal_1_$__cuda_sm3x_div_rn_noftz_f32_slowpath)
        /*00bc*/ 	.word	0x00000000


	//----- nvinfo : EIATTR_FRAME_SIZE
	.align		4
.L_32:
        /*00c0*/ 	.byte	0x04, 0x11
        /*00c2*/ 	.short	(.L_34 - .L_33)
	.align		4
.L_33:
        /*00c4*/ 	.word	index@($__internal_0_$__cuda_sm20_div_u64)
        /*00c8*/ 	.word	0x00000000


	//----- nvinfo : EIATTR_FRAME_SIZE
	.align		4
.L_34:
        /*00cc*/ 	.byte	0x04, 0x11
        /*00ce*/ 	.short	(.L_36 - .L_35)
	.align		4
.L_35:
        /*00d0*/ 	.word	index@(_Z7softmaxPfS_S_S_mmmm)
        /*00d4*/ 	.word	0x00000000


	//----- nvinfo : EIATTR_REGCOUNT
	.align		4
.L_36:
        /*00d8*/ 	.byte	0x04, 0x2f
        /*00da*/ 	.short	(.L_38 - .L_37)
	.align		4
.L_37:
        /*00dc*/ 	.word	index@(_Z13cross_entropyPfS_S_mmmi)
        /*00e0*/ 	.word	0x0000000c


	//----- nvinfo : EIATTR_FRAME_SIZE
	.align		4
.L_38:
        /*00e4*/ 	.byte	0x04, 0x11
        /*00e6*/ 	.short	(.L_40 - .L_39)
	.align		4
.L_39:
        /*00e8*/ 	.word	index@(_Z13cross_entropyPfS_S_mmmi)
        /*00ec*/ 	.word	0x00000000


	//----- nvinfo : EIATTR_REGCOUNT
	.align		4
.L_40:
        /*00f0*/ 	.byte	0x04, 0x2f
        /*00f2*/ 	.short	(.L_42 - .L_41)
	.align		4
.L_41:
        /*00f4*/ 	.word	index@(_Z11calc_grad_wiPfiPiS_S_S_S_mmmm)
        /*00f8*/ 	.word	0x0000000d


	//----- nvinfo : EIATTR_FRAME_SIZE
	.align		4
.L_42:
        /*00fc*/ 	.byte	0x04, 0x11
        /*00fe*/ 	.short	(.L_44 - .L_43)
	.align		4
.L_43:
        /*0100*/ 	.word	index@(_Z11calc_grad_wiPfiPiS_S_S_S_mmmm)
        /*0104*/ 	.word	0x00000000


	//----- nvinfo : EIATTR_REGCOUNT
	.align		4
.L_44:
        /*0108*/ 	.byte	0x04, 0x2f
        /*010a*/ 	.short	(.L_46 - .L_45)
	.align		4
.L_45:
        /*010c*/ 	.word	index@(_Z11calc_grad_xiPfiPiS_S_S_S_S_mmmmm)
        /*0110*/ 	.word	0x0000001d


	//----- nvinfo : EIATTR_FRAME_SIZE
	.align		4
.L_46:
        /*0114*/ 	.byte	0x04, 0x11
        /*0116*/ 	.short	(.L_48 - .L_47)
	.align		4
.L_47:
        /*0118*/ 	.word	index@(_Z11calc_grad_xiPfiPiS_S_S_S_S_mmmmm)
        /*011c*/ 	.word	0x00000010


	//----- nvinfo : EIATTR_REGCOUNT
	.align		4
.L_48:
        /*0120*/ 	.byte	0x04, 0x2f
        /*0122*/ 	.short	(.L_50 - .L_49)
	.align		4
.L_49:
        /*0124*/ 	.word	index@(_Z11calc_grad_biPfiPiS_S_S_S_mmmm)
        /*0128*/ 	.word	0x00000012


	//----- nvinfo : EIATTR_FRAME_SIZE
	.align		4
.L_50:
        /*012c*/ 	.byte	0x04, 0x11
        /*012e*/ 	.short	(.L_52 - .L_51)
	.align		4
.L_51:
        /*0130*/ 	.word	index@(_Z11calc_grad_biPfiPiS_S_S_S_mmmm)
        /*0134*/ 	.word	0x00000000


	//----- nvinfo : EIATTR_MIN_STACK_SIZE
	.align		4
.L_52:
        /*0138*/ 	.byte	0x04, 0x12
        /*013a*/ 	.short	(.L_54 - .L_53)
	.align		4
.L_53:
        /*013c*/ 	.word	index@(_Z11calc_grad_biPfiPiS_S_S_S_mmmm)
        /*0140*/ 	.word	0x00000000


	//----- nvinfo : EIATTR_MIN_STACK_SIZE
	.align		4
.L_54:
        /*0144*/ 	.byte	0x04, 0x12
        /*0146*/ 	.short	(.L_56 - .L_55)
	.align		4
.L_55:
        /*0148*/ 	.word	index@(_Z11calc_grad_xiPfiPiS_S_S_S_S_mmmmm)
        /*014c*/ 	.word	0x00000010


	//----- nvinfo : EIATTR_MIN_STACK_SIZE
	.align		4
.L_56:
        /*0150*/ 	.byte	0x04, 0x12
        /*0152*/ 	.short	(.L_58 - .L_57)
	.align		4
.L_57:
        /*0154*/ 	.word	index@(_Z11calc_grad_wiPfiPiS_S_S_S_mmmm)
        /*0158*/ 	.word	0x00000000


	//----- nvinfo : EIATTR_MIN_STACK_SIZE
	.align		4
.L_58:
        /*015c*/ 	.byte	0x04, 0x12
        /*015e*/ 	.short	(.L_60 - .L_59)
	.align		4
.L_59:
        /*0160*/ 	.word	index@(_Z13cross_entropyPfS_S_mmmi)
        /*0164*/ 	.word	0x00000000


	//----- nvinfo : EIATTR_MIN_STACK_SIZE
	.align		4
.L_60:
        /*0168*/ 	.byte	0x04, 0x12
        /*016a*/ 	.short	(.L_62 - .L_61)
	.align		4
.L_61:
        /*016c*/ 	.word	index@(_Z7softmaxPfS_S_S_mmmm)
        /*0170*/ 	.word	0x00000000


	//----- nvinfo : EIATTR_MIN_STACK_SIZE
	.align		4
.L_62:
        /*0174*/ 	.byte	0x04, 0x12
        /*0176*/ 	.short	(.L_64 - .L_63)
	.align		4
.L_63:
        /*0178*/ 	.word	index@(_Z6expsumPfS_S_mmm)
        /*017c*/ 	.word	0x00000000


	//----- nvinfo : EIATTR_MIN_STACK_SIZE
	.align		4
.L_64:
        /*0180*/ 	.byte	0x04, 0x12
        /*0182*/ 	.short	(.L_66 - .L_65)
	.align		4
.L_65:
        /*0184*/ 	.word	index@(_Z3maxPfS_mmm)
        /*0188*/ 	.word	0x00000000


	//----- nvinfo : EIATTR_MIN_STACK_SIZE
	.align		4
.L_66:
        /*018c*/ 	.byte	0x04, 0x12
        /*018e*/ 	.short	(.L_68 - .L_67)
	.align		4
.L_67:
        /*0190*/ 	.word	index@(_Z9leakyreluPfS_fmmmm)
        /*0194*/ 	.word	0x00000000


	//----- nvinfo : EIATTR_MIN_STACK_SIZE
	.align		4
.L_68:
        /*0198*/ 	.byte	0x04, 0x12
        /*019a*/ 	.short	(.L_70 - .L_69)
	.align		4
.L_69:
        /*019c*/ 	.word	index@(_Z6mataddPfS_S_mmmmm)
        /*01a0*/ 	.word	0x00000000


	//----- nvinfo : EIATTR_MIN_STACK_SIZE
	.align		4
.L_70:
        /*01a4*/ 	.byte	0x04, 0x12
        /*01a6*/ 	.short	(.L_72 - .L_71)
	.align		4
.L_71:
        /*01a8*/ 	.word	index@(_Z6matmulPfS_S_mmmmmmm)
        /*01ac*/ 	.word	0x00000000
.L_72:


//--------------------- .nv.compat                --------------------------
	.section	.nv.compat,"",@"SHT_CUDA_COMPAT_INFO"
	.align	4
        /*0000*/ 	.byte	0x02, 0x09, 0x00, 0x00, 0x02, 0x02, 0x01, 0x00, 0x02, 0x05, 0x05, 0x00, 0x03, 0x07, 0x01, 0x01
        /*0010*/ 	.byte	0x02, 0x03, 0x00, 0x00, 0x02, 0x06, 0x01, 0x00, 0x04, 0x0b, 0x08, 0x00, 0x01, 0x00, 0x00, 0x00
        /*0020*/ 	.byte	0x00, 0x00, 0x00, 0x00


//--------------------- .nv.info._Z11calc_grad_biPfiPiS_S_S_S_mmmm --------------------------
	.section	.nv.info._Z11calc_grad_biPfiPiS_S_S_S_mmmm,"",@"SHT_CUDA_INFO"
	.sectionflags	@""
	.align	4


	//----- nvinfo : EIATTR_CUDA_API_VERSION
	.align		4
        /*0000*/ 	.byte	0x04, 0x37
        /*0002*/ 	.short	(.L_74 - .L_73)
.L_73:
        /*0004*/ 	.word	0x00000082


	//----- nvinfo : EIATTR_KPARAM_INFO
	.align		4
.L_74:
        /*0008*/ 	.byte	0x04, 0x17
        /*000a*/ 	.short	(.L_76 - .L_75)
.L_75:
        /*000c*/ 	.word	0x00000000
        /*0010*/ 	.short	0x000b
        /*0012*/ 	.short	0x0058
        /*0014*/ 	.byte	0x00, 0xf0, 0x21, 0x00


	//----- nvinfo : EIATTR_KPARAM_INFO
	.align		4
.L_76:
        /*0018*/ 	.byte	0x04, 0x17
        /*001a*/ 	.short	(.L_78 - .L_77)
.L_77:
        /*001c*/ 	.word	0x00000000
        /*0020*/ 	.short	0x000a
        /*0022*/ 	.short	0x0050
        /*0024*/ 	.byte	0x00, 0xf0, 0x21, 0x00


	//----- nvinfo : EIATTR_KPARAM_INFO
	.align		4
.L_78:
        /*0028*/ 	.byte	0x04, 0x17
        /*002a*/ 	.short	(.L_80 - .L_79)
.L_79:
        /*002c*/ 	.word	0x00000000
        /*0030*/ 	.short	0x0009
        /*0032*/ 	.short	0x0048
        /*0034*/ 	.byte	0x00, 0xf0, 0x21, 0x00


	//----- nvinfo : EIATTR_KPARAM_INFO
	.align		4
.L_80:
        /*0038*/ 	.byte	0x04, 0x17
        /*003a*/ 	.short	(.L_82 - .L_81)
.L_81:
        /*003c*/ 	.word	0x00000000
        /*0040*/ 	.short	0x0008
        /*0042*/ 	.short	0x0040
        /*0044*/ 	.byte	0x00, 0xf0, 0x21, 0x00


	//----- nvinfo : EIATTR_KPARAM_INFO
	.align		4
.L_82:
        /*0048*/ 	.byte	0x04, 0x17
        /*004a*/ 	.short	(.L_84 - .L_83)
.L_83:
        /*004c*/ 	.word	0x00000000
        /*0050*/ 	.short	0x0007
        /*0052*/ 	.short	0x0038
        /*0054*/ 	.byte	0x00, 0xf5, 0x21, 0x00


	//----- nvinfo : EIATTR_KPARAM_INFO
	.align		4
.L_84:
        /*0058*/ 	.byte	0x04, 0x17
        /*005a*/ 	.short	(.L_86 - .L_85)
.L_85:
        /*005c*/ 	.word	0x00000000
        /*0060*/ 	.short	0x0006
        /*0062*/ 	.short	0x0030
        /*0064*/ 	.byte	0x00, 0xf5, 0x21, 0x00


	//----- nvinfo : EIATTR_KPARAM_INFO
	.align		4
.L_86:
        /*0068*/ 	.byte	0x04, 0x17
        /*006a*/ 	.short	(.L_88 - .L_87)
.L_87:
        /*006c*/ 	.word	0x00000000
        /*0070*/ 	.short	0x0005
        /*0072*/ 	.short	0x0028
        /*0074*/ 	.byte	0x00, 0xf5, 0x21, 0x00


	//----- nvinfo : EIATTR_KPARAM_INFO
	.align		4
.L_88:
        /*0078*/ 	.byte	0x04, 0x17
        /*007a*/ 	.short	(.L_90 - .L_89)
.L_89:
        /*007c*/ 	.word	0x00000000
        /*0080*/ 	.short	0x0004
        /*0082*/ 	.short	0x0020
        /*0084*/ 	.byte	0x00, 0xf5, 0x21, 0x00


	//----- nvinfo : EIATTR_KPARAM_INFO
	.align		4
.L_90:
        /*0088*/ 	.byte	0x04, 0x17
        /*008a*/ 	.short	(.L_92 - .L_91)
.L_91:
        /*008c*/ 	.word	0x00000000
        /*0090*/ 	.short	0x0003
        /*0092*/ 	.short	0x0018
        /*0094*/ 	.byte	0x00, 0xf5, 0x21, 0x00


	//----- nvinfo : EIATTR_KPARAM_INFO
	.align		4
.L_92:
        /*0098*/ 	.byte	0x04, 0x17
        /*009a*/ 	.short	(.L_94 - .L_93)
.L_93:
        /*009c*/ 	.word	0x00000000
        /*00a0*/ 	.short	0x0002
        /*00a2*/ 	.short	0x0010
        /*00a4*/ 	.byte	0x00, 0xf0, 0x11, 0x00


	//----- nvinfo : EIATTR_KPARAM_INFO
	.align		4
.L_94:
        /*00a8*/ 	.byte	0x04, 0x17
        /*00aa*/ 	.short	(.L_96 - .L_95)
.L_95:
        /*00ac*/ 	.word	0x00000000
        /*00b0*/ 	.short	0x0001
        /*00b2*/ 	.short	0x0008
        /*00b4*/ 	.byte	0x00, 0xf5, 0x21, 0x00


	//----- nvinfo : EIATTR_KPARAM_INFO
	.align		4
.L_96:
        /*00b8*/ 	.byte	0x04, 0x17
        /*00ba*/ 	.short	(.L_98 - .L_97)
.L_97:
        /*00bc*/ 	.word	0x00000000
        /*00c0*/ 	.short	0x0000
        /*00c2*/ 	.short	0x0000
        /*00c4*/ 	.byte	0x00, 0xf0, 0x11, 0x00


	//----- nvinfo : EIATTR_SPARSE_MMA_MASK
	.align		4
.L_98:
        /*00c8*/ 	.byte	0x03, 0x50
        /*00ca*/ 	.short	0x0000


	//----- nvinfo : EIATTR_MAXREG_COUNT
	.align		4
        /*00cc*/ 	.byte	0x03, 0x1b
        /*00ce*/ 	.short	0x00ff


	//----- nvinfo : EIATTR_MERCURY_ISA_VERSION
	.align		4
        /*00d0*/ 	.byte	0x03, 0x5f
        /*00d2*/ 	.short	0x0101


	//----- nvinfo : EIATTR_VRC_CTA_INIT_COUNT
	.align		4
        /*00d4*/ 	.byte	0x02, 0x4a
	.zero		1
	.zero		1


	//----- nvinfo : EIATTR_EXIT_INSTR_OFFSETS
	.align		4
        /*00d8*/ 	.byte	0x04, 0x1c
        /*00da*/ 	.short	(.L_100 - .L_99)


	//   ....[0]....
.L_99:
        /*00dc*/ 	.word	0x000000c0


	//   ....[1]....
        /*00e0*/ 	.word	0x00000490


	//----- nvinfo : EIATTR_CBANK_PARAM_SIZE
	.align		4
.L_100:
        /*00e4*/ 	.byte	0x03, 0x19
        /*00e6*/ 	.short	0x0060


	//----- nvinfo : EIATTR_PARAM_CBANK
	.align		4
        /*00e8*/ 	.byte	0x04, 0x0a
        /*00ea*/ 	.short	(.L_102 - .L_101)
	.align		4
.L_101:
        /*00ec*/ 	.word	index@(.nv.constant0._Z11calc_grad_biPfiPiS_S_S_S_mmmm)
        /*00f0*/ 	.short	0x0380
        /*00f2*/ 	.short	0x0060


	//----- nvinfo : EIATTR_SW_WAR
	.align		4
.L_102:
        /*00f4*/ 	.byte	0x04, 0x36
        /*00f6*/ 	.short	(.L_104 - .L_103)
.L_103:
        /*00f8*/ 	.word	0x00000008
.L_104:


//--------------------- .nv.info._Z11calc_grad_xiPfiPiS_S_S_S_S_mmmmm --------------------------
	.section	.nv.info._Z11calc_grad_xiPfiPiS_S_S_S_S_mmmmm,"",@"SHT_CUDA_INFO"
	.sectionflags	@""
	.align	4


	//----- nvinfo : EIATTR_CUDA_API_VERSION
	.align		4
        /*0000*/ 	.byte	0x04, 0x37
        /*0002*/ 	.short	(.L_106 - .L_105)
.L_105:
        /*0004*/ 	.word	0x00000082


	//----- nvinfo : EIATTR_KPARAM_INFO
	.align		4
.L_106:
        /*0008*/ 	.byte	0x04, 0x17
        /*000a*/ 	.short	(.L_108 - .L_107)
.L_107:
        /*000c*/ 	.word	0x00000000
        /*0010*/ 	.short	0x000d
        /*0012*/ 	.short	0x0068
        /*0014*/ 	.byte	0x00, 0xf0, 0x21, 0x00


	//----- nvinfo : EIATTR_KPARAM_INFO
	.align		4
.L_108:
        /*0018*/ 	.byte	0x04, 0x17
        /*001a*/ 	.short	(.L_110 - .L_109)
.L_109:
        /*001c*/ 	.word	0x00000000
        /*0020*/ 	.short	0x000c
        /*0022*/ 	.short	0x0060
        /*0024*/ 	.byte	0x00, 0xf0, 0x21, 0x00


	//----- nvinfo : EIATTR_KPARAM_INFO
	.align		4
.L_110:
        /*0028*/ 	.byte	0x04, 0x17
        /*002a*/ 	.short	(.L_112 - .L_111)
.L_111:
        /*002c*/ 	.word	0x00000000
        /*0030*/ 	.short	0x000b
        /*0032*/ 	.short	0x0058
        /*0034*/ 	.byte	0x00, 0xf0, 0x21, 0x00


	//----- nvinfo : EIATTR_KPARAM_INFO
	.align		4
.L_112:
        /*0038*/ 	.byte	0x04, 0x17
        /*003a*/ 	.short	(.L_114 - .L_113)
.L_113:
        /*003c*/ 	.word	0x00000000
        /*0040*/ 	.short	0x000a
        /*0042*/ 	.short	0x0050
        /*0044*/ 	.byte	0x00, 0xf0, 0x21, 0x00


	//----- nvinfo : EIATTR_KPARAM_INFO
	.align		4
.L_114:
        /*0048*/ 	.byte	0x04, 0x17
        /*004a*/ 	.short	(.L_116 - .L_115)
.L_115:
        /*004c*/ 	.word	0x00000000
        /*0050*/ 	.short	0x0009
        /*0052*/ 	.short	0x0048
        /*0054*/ 	.byte	0x00, 0xf0, 0x21, 0x00


	//----- nvinfo : EIATTR_KPARAM_INFO
	.align		4
.L_116:
        /*0058*/ 	.byte	0x04, 0x17
        /*005a*/ 	.short	(.L_118 - .L_117)
.L_117:
        /*005c*/ 	.word	0x00000000
        /*0060*/ 	.short	0x0008
        /*0062*/ 	.short	0x0040
        /*0064*/ 	.byte	0x00, 0xf5, 0x21, 0x00


	//----- nvinfo : EIATTR_KPARAM_INFO
	.align		4
.L_118:
        /*0068*/ 	.byte	0x04, 0x17
        /*006a*/ 	.short	(.L_120 - .L_119)
.L_119:
        /*006c*/ 	.word	0x00000000
        /*0070*/ 	.short	0x0007
        /*0072*/ 	.short	0x0038
        /*0074*/ 	.byte	0x00, 0xf5, 0x21, 0x00


	//----- nvinfo : EIATTR_KPARAM_INFO
	.align		4
.L_120:
        /*0078*/ 	.byte	0x04, 0x17
        /*007a*/ 	.short	(.L_122 - .L_121)
.L_121:
        /*007c*/ 	.word	0x00000000
        /*0080*/ 	.short	0x0006
        /*0082*/ 	.short	0x0030
        /*0084*/ 	.byte	0x00, 0xf5, 0x21, 0x00


	//----- nvinfo : EIATTR_KPARAM_INFO
	.align		4
.L_122:
        /*0088*/ 	.byte	0x04, 0x17
        /*008a*/ 	.short	(.L_124 - .L_123)
.L_123:
        /*008c*/ 	.word	0x00000000
        /*0090*/ 	.short	0x0005
        /*0092*/ 	.short	0x0028
        /*0094*/ 	.byte	0x00, 0xf5, 0x21, 0x00


	//----- nvinfo : EIATTR_KPARAM_INFO
	.align		4
.L_124:
        /*0098*/ 	.byte	0x04, 0x17
        /*009a*/ 	.short	(.L_126 - .L_125)
.L_125:
        /*009c*/ 	.word	0x00000000
        /*00a0*/ 	.short	0x0004
        /*00a2*/ 	.short	0x0020
        /*00a4*/ 	.byte	0x00, 0xf5, 0x21, 0x00


	//----- nvinfo : EIATTR_KPARAM_INFO
	.align		4
.L_126:
        /*00a8*/ 	.byte	0x04, 0x17
        /*00aa*/ 	.short	(.L_128 - .L_127)
.L_127:
        /*00ac*/ 	.word	0x00000000
        /*00b0*/ 	.short	0x0003
        /*00b2*/ 	.short	0x0018
        /*00b4*/ 	.byte	0x00, 0xf5, 0x21, 0x00


	//----- nvinfo : EIATTR_KPARAM_INFO
	.align		4
.L_128:
        /*00b8*/ 	.byte	0x04, 0x17
        /*00ba*/ 	.short	(.L_130 - .L_129)
.L_129:
        /*00bc*/ 	.word	0x00000000
        /*00c0*/ 	.short	0x0002
        /*00c2*/ 	.short	0x0010
        /*00c4*/ 	.byte	0x00, 0xf0, 0x11, 0x00


	//----- nvinfo : EIATTR_KPARAM_INFO
	.align		4
.L_130:
        /*00c8*/ 	.byte	0x04, 0x17
        /*00ca*/ 	.short	(.L_132 - .L_131)
.L_131:
        /*00cc*/ 	.word	0x00000000
        /*00d0*/ 	.short	0x0001
        /*00d2*/ 	.short	0x0008
        /*00d4*/ 	.byte	0x00, 0xf5, 0x21, 0x00


	//----- nvinfo : EIATTR_KPARAM_INFO
	.align		4
.L_132:
        /*00d8*/ 	.byte	0x04, 0x17
        /*00da*/ 	.short	(.L_134 - .L_133)
.L_133:
        /*00dc*/ 	.word	0x00000000
        /*00e0*/ 	.short	0x0000
        /*00e2*/ 	.short	0x0000
        /*00e4*/ 	.byte	0x00, 0xf0, 0x11, 0x00


	//----- nvinfo : EIATTR_SPARSE_MMA_MASK
	.align		4
.L_134:
        /*00e8*/ 	.byte	0x03, 0x50
        /*00ea*/ 	.short	0x0000


	//----- nvinfo : EIATTR_MAXREG_COUNT
	.align		4
        /*00ec*/ 	.byte	0x03, 0x1b
        /*00ee*/ 	.short	0x00ff


	//----- nvinfo : EIATTR_EXTERNS
	.align		4
        /*00f0*/ 	.byte	0x04, 0x0f
        /*00f2*/ 	.short	(.L_136 - .L_135)


	//   ....[0]....
	.align		4
.L_135:
        /*00f4*/ 	.word	index@(vprintf)


	//----- nvinfo : EIATTR_MERCURY_ISA_VERSION
	.align		4
.L_136:
        /*00f8*/ 	.byte	0x03, 0x5f
        /*00fa*/ 	.short	0x0101


	//----- nvinfo : EIATTR_VRC_CTA_INIT_COUNT
	.align		4
        /*00fc*/ 	.byte	0x02, 0x4a
	.zero		1
	.zero		1


	//----- nvinfo : EIATTR_SYSCALL_OFFSETS
	.align		4
        /*0100*/ 	.byte	0x04, 0x46
        /*0102*/ 	.short	(.L_138 - .L_137)


	//   ....[0]....
.L_137:
        /*0104*/ 	.word	0x00000450


	//   ....[1]....
        /*0108*/ 	.word	0x00000630


	//----- nvinfo : EIATTR_EXIT_INSTR_OFFSETS
	.align		4
.L_138:
        /*010c*/ 	.byte	0x04, 0x1c
        /*010e*/ 	.short	(.L_140 - .L_139)


	//   ....[0]....
.L_139:
        /*0110*/ 	.word	0x00000110


	//   ....[1]....
        /*0114*/ 	.word	0x00000560


	//   ....[2]....
        /*0118*/ 	.word	0x00000640


	//----- nvinfo : EIATTR_CRS_STACK_SIZE
	.align		4
.L_140:
        /*011c*/ 	.byte	0x04, 0x1e
        /*011e*/ 	.short	(.L_142 - .L_141)
.L_141:
        /*0120*/ 	.word	0x00000000


	//----- nvinfo : EIATTR_CBANK_PARAM_SIZE
	.align		4
.L_142:
        /*0124*/ 	.byte	0x03, 0x19
        /*0126*/ 	.short	0x0070


	//----- nvinfo : EIATTR_PARAM_CBANK
	.align		4
        /*0128*/ 	.byte	0x04, 0x0a
        /*012a*/ 	.short	(.L_144 - .L_143)
	.align		4
.L_143:
        /*012c*/ 	.word	index@(.nv.constant0._Z11calc_grad_xiPfiPiS_S_S_S_S_mmmmm)
        /*0130*/ 	.short	0x0380
        /*0132*/ 	.short	0x0070


	//----- nvinfo : EIATTR_SW_WAR
	.align		4
.L_144:
        /*0134*/ 	.byte	0x04, 0x36
        /*0136*/ 	.short	(.L_146 - .L_145)
.L_145:
        /*0138*/ 	.word	0x00000008
.L_146:


//--------------------- .nv.info._Z11calc_grad_wiPfiPiS_S_S_S_mmmm --------------------------
	.section	.nv.info._Z11calc_grad_wiPfiPiS_S_S_S_mmmm,"",@"SHT_CUDA_INFO"
	.sectionflags	@""
	.align	4


	//----- nvinfo : EIATTR_CUDA_API_VERSION
	.align		4
        /*0000*/ 	.byte	0x04, 0x37
        /*0002*/ 	.short	(.L_148 - .L_147)
.L_147:
        /*0004*/ 	.word	0x00000082


	//----- nvinfo : EIATTR_KPARAM_INFO
	.align		4
.L_148:
        /*0008*/ 	.byte	0x04, 0x17
        /*000a*/ 	.short	(.L_150 - .L_149)
.L_149:
        /*000c*/ 	.word	0x00000000
        /*0010*/ 	.short	0x000b
        /*0012*/ 	.short	0x0058
        /*0014*/ 	.byte	0x00, 0xf0, 0x21, 0x00


	//----- nvinfo : EIATTR_KPARAM_INFO
	.align		4
.L_150:
        /*0018*/ 	.byte	0x04, 0x17
        /*001a*/ 	.short	(.L_152 - .L_151)
.L_151:
        /*001c*/ 	.word	0x00000000
        /*0020*/ 	.short	0x000a
        /*0022*/ 	.short	0x0050
        /*0024*/ 	.byte	0x00, 0xf0, 0x21, 0x00


	//----- nvinfo : EIATTR_KPARAM_INFO
	.align		4
.L_152:
        /*0028*/ 	.byte	0x04, 0x17
        /*002a*/ 	.short	(.L_154 - .L_153)
.L_153:
        /*002c*/ 	.word	0x00000000
        /*0030*/ 	.short	0x0009
        /*0032*/ 	.short	0x0048
        /*0034*/ 	.byte	0x00, 0xf0, 0x21, 0x00


	//----- nvinfo : EIATTR_KPARAM_INFO
	.align		4
.L_154:
        /*0038*/ 	.byte	0x04, 0x17
        /*003a*/ 	.short	(.L_156 - .L_155)
.L_155:
        /*003c*/ 	.word	0x00000000
        /*0040*/ 	.short	0x0008
        /*0042*/ 	.short	0x0040
        /*0044*/ 	.byte	0x00, 0xf0, 0x21, 0x00


	//----- nvinfo : EIATTR_KPARAM_INFO
	.align		4
.L_156:
        /*0048*/ 	.byte	0x04, 0x17
        /*004a*/ 	.short	(.L_158 - .L_157)
.L_157:
        /*004c*/ 	.word	0x00000000
        /*0050*/ 	.short	0x0007
        /*0052*/ 	.short	0x0038
        /*0054*/ 	.byte	0x00, 0xf5, 0x21, 0x00


	//----- nvinfo : EIATTR_KPARAM_INFO
	.align		4
.L_158:
        /*0058*/ 	.byte	0x04, 0x17
        /*005a*/ 	.short	(.L_160 - .L_159)
.L_159:
        /*005c*/ 	.word	0x00000000
        /*0060*/ 	.short	0x0006
        /*0062*/ 	.short	0x0030
        /*0064*/ 	.byte	0x00, 0xf5, 0x21, 0x00


	//----- nvinfo : EIATTR_KPARAM_INFO
	.align		4
.L_160:
        /*0068*/ 	.byte	0x04, 0x17
        /*006a*/ 	.short	(.L_162 - .L_161)
.L_161:
        /*006c*/ 	.word	0x00000000
        /*0070*/ 	.short	0x0005
        /*0072*/ 	.short	0x0028
        /*0074*/ 	.byte	0x00, 0xf5, 0x21, 0x00


	//----- nvinfo : EIATTR_KPARAM_INFO
	.align		4
.L_162:
        /*0078*/ 	.byte	0x04, 0x17
        /*007a*/ 	.short	(.L_164 - .L_163)
.L_163:
        /*007c*/ 	.word	0x00000000
        /*0080*/ 	.short	0x0004
        /*0082*/ 	.short	0x0020
        /*0084*/ 	.byte	0x00, 0xf5, 0x21, 0x00


	//----- nvinfo : EIATTR_KPARAM_INFO
	.align		4
.L_164:
        /*0088*/ 	.byte	0x04, 0x17
        /*008a*/ 	.short	(.L_166 - .L_165)
.L_165:
        /*008c*/ 	.word	0x00000000
        /*0090*/ 	.short	0x0003
        /*0092*/ 	.short	0x0018
        /*0094*/ 	.byte	0x00, 0xf5, 0x21, 0x00


	//----- nvinfo : EIATTR_KPARAM_INFO
	.align		4
.L_166:
        /*0098*/ 	.byte	0x04, 0x17
        /*009a*/ 	.short	(.L_168 - .L_167)
.L_167:
        /*009c*/ 	.word	0x00000000
        /*00a0*/ 	.short	0x0002
        /*00a2*/ 	.short	0x0010
        /*00a4*/ 	.byte	0x00, 0xf0, 0x11, 0x00


	//----- nvinfo : EIATTR_KPARAM_INFO
	.align		4
.L_168:
        /*00a8*/ 	.byte	0x04, 0x17
        /*00aa*/ 	.short	(.L_170 - .L_169)
.L_169:
        /*00ac*/ 	.word	0x00000000
        /*00b0*/ 	.short	0x0001
        /*00b2*/ 	.short	0x0008
        /*00b4*/ 	.byte	0x00, 0xf5, 0x21, 0x00


	//----- nvinfo : EIATTR_KPARAM_INFO
	.align		4
.L_170:
        /*00b8*/ 	.byte	0x04, 0x17
        /*00ba*/ 	.short	(.L_172 - .L_171)
.L_171:
        /*00bc*/ 	.word	0x00000000
        /*00c0*/ 	.short	0x0000
        /*00c2*/ 	.short	0x0000
        /*00c4*/ 	.byte	0x00, 0xf0, 0x11, 0x00


	//----- nvinfo : EIATTR_SPARSE_MMA_MASK
	.align		4
.L_172:
        /*00c8*/ 	.byte	0x03, 0x50
        /*00ca*/ 	.short	0x0000


	//----- nvinfo : EIATTR_MAXREG_COUNT
	.align		4
        /*00cc*/ 	.byte	0x03, 0x1b
        /*00ce*/ 	.short	0x00ff


	//----- nvinfo : EIATTR_MERCURY_ISA_VERSION
	.align		4
        /*00d0*/ 	.byte	0x03, 0x5f
        /*00d2*/ 	.short	0x0101


	//----- nvinfo : EIATTR_VRC_CTA_INIT_COUNT
	.align		4
        /*00d4*/ 	.byte	0x02, 0x4a
	.zero		1
	.zero		1


	//----- nvinfo : EIATTR_EXIT_INSTR_OFFSETS
	.align		4
        /*00d8*/ 	.byte	0x04, 0x1c
        /*00da*/ 	.short	(.L_174 - .L_173)


	//   ....[0]....
.L_173:
        /*00dc*/ 	.word	0x000000e0


	//   ....[1]....
        /*00e0*/ 	.word	0x00000300


	//----- nvinfo : EIATTR_CBANK_PARAM_SIZE
	.align		4
.L_174:
        /*00e4*/ 	.byte	0x03, 0x19
        /*00e6*/ 	.short	0x0060


	//----- nvinfo : EIATTR_PARAM_CBANK
	.align		4
        /*00e8*/ 	.byte	0x04, 0x0a
        /*00ea*/ 	.short	(.L_176 - .L_175)
	.align		4
.L_175:
        /*00ec*/ 	.word	index@(.nv.constant0._Z11calc_grad_wiPfiPiS_S_S_S_mmmm)
        /*00f0*/ 	.short	0x0380
        /*00f2*/ 	.short	0x0060


	//----- nvinfo : EIATTR_SW_WAR
	.align		4
.L_176:
        /*00f4*/ 	.byte	0x04, 0x36
        /*00f6*/ 	.short	(.L_178 - .L_177)
.L_177:
        /*00f8*/ 	.word	0x00000008
.L_178:


//--------------------- .nv.info._Z13cross_entropyPfS_S_mmmi --------------------------
	.section	.nv.info._Z13cross_entropyPfS_S_mmmi,"",@"SHT_CUDA_INFO"
	.sectionflags	@""
	.align	4


	//----- nvinfo : EIATTR_CUDA_API_VERSION
	.align		4
        /*0000*/ 	.byte	0x04, 0x37
        /*0002*/ 	.short	(.L_180 - .L_179)
.L_179:
        /*0004*/ 	.word	0x00000082


	//----- nvinfo : EIATTR_KPARAM_INFO
	.align		4
.L_180:
        /*0008*/ 	.byte	0x04, 0x17
        /*000a*/ 	.short	(.L_182 - .L_181)
.L_181:
        /*000c*/ 	.word	0x00000000
        /*0010*/ 	.short	0x0006
        /*0012*/ 	.short	0x0030
        /*0014*/ 	.byte	0x00, 0xf0, 0x11, 0x00


	//----- nvinfo : EIATTR_KPARAM_INFO
	.align		4
.L_182:
        /*0018*/ 	.byte	0x04, 0x17
        /*001a*/ 	.short	(.L_184 - .L_183)
.L_183:
        /*001c*/ 	.word	0x00000000
        /*0020*/ 	.short	0x0005
        /*0022*/ 	.short	0x0028
        /*0024*/ 	.byte	0x00, 0xf0, 0x21, 0x00


	//----- nvinfo : EIATTR_KPARAM_INFO
	.align		4
.L_184:
        /*0028*/ 	.byte	0x04, 0x17
        /*002a*/ 	.short	(.L_186 - .L_185)
.L_185:
        /*002c*/ 	.word	0x00000000
        /*0030*/ 	.short	0x0004
        /*0032*/ 	.short	0x0020
        /*0034*/ 	.byte	0x00, 0xf0, 0x21, 0x00


	//----- nvinfo : EIATTR_KPARAM_INFO
	.align		4
.L_186:
        /*0038*/ 	.byte	0x04, 0x17
        /*003a*/ 	.short	(.L_188 - .L_187)
.L_187:
        /*003c*/ 	.word	0x00000000
        /*0040*/ 	.short	0x0003
        /*0042*/ 	.short	0x0018
        /*0044*/ 	.byte	0x00, 0xf0, 0x21, 0x00


	//----- nvinfo : EIATTR_KPARAM_INFO
	.align		4
.L_188:
        /*0048*/ 	.byte	0x04, 0x17
        /*004a*/ 	.short	(.L_190 - .L_189)
.L_189:
        /*004c*/ 	.word	0x00000000
        /*0050*/ 	.short	0x0002
        /*0052*/ 	.short	0x0010
        /*0054*/ 	.byte	0x00, 0xf5, 0x21, 0x00


	//----- nvinfo : EIATTR_KPARAM_INFO
	.align		4
.L_190:
        /*0058*/ 	.byte	0x04, 0x17
        /*005a*/ 	.short	(.L_192 - .L_191)
.L_191:
        /*005c*/ 	.word	0x00000000
        /*0060*/ 	.short	0x0001
        /*0062*/ 	.short	0x0008
        /*0064*/ 	.byte	0x00, 0xf5, 0x21, 0x00


	//----- nvinfo : EIATTR_KPARAM_INFO
	.align		4
.L_192:
        /*0068*/ 	.byte	0x04, 0x17
        /*006a*/ 	.short	(.L_194 - .L_193)
.L_193:
        /*006c*/ 	.word	0x00000000
        /*0070*/ 	.short	0x0000
        /*0072*/ 	.short	0x0000
        /*0074*/ 	.byte	0x00, 0xf5, 0x21, 0x00


	//----- nvinfo : EIATTR_SPARSE_MMA_MASK
	.align		4
.L_194:
        /*0078*/ 	.byte	0x03, 0x50
        /*007a*/ 	.short	0x0000


	//----- nvinfo : EIATTR_MAXREG_COUNT
	.align		4
        /*007c*/ 	.byte	0x03, 0x1b
        /*007e*/ 	.short	0x00ff


	//----- nvinfo : EIATTR_MERCURY_ISA_VERSION
	.align		4
        /*0080*/ 	.byte	0x03, 0x5f
        /*0082*/ 	.short	0x0101


	//----- nvinfo : EIATTR_VRC_CTA_INIT_COUNT
	.align		4
        /*0084*/ 	.byte	0x02, 0x4a
	.zero		1
	.zero		1


	//----- nvinfo : EIATTR_EXIT_INSTR_OFFSETS
	.align		4
        /*0088*/ 	.byte	0x04, 0x1c
        /*008a*/ 	.short	(.L_196 - .L_195)


	//   ....[0]....
.L_195:
        /*008c*/ 	.word	0x000000e0


	//   ....[1]....
        /*0090*/ 	.word	0x000003d0


	//----- nvinfo : EIATTR_CBANK_PARAM_SIZE
	.align		4
.L_196:
        /*0094*/ 	.byte	0x03, 0x19
        /*0096*/ 	.short	0x0034


	//----- nvinfo : EIATTR_PARAM_CBANK
	.align		4
        /*0098*/ 	.byte	0x04, 0x0a
        /*009a*/ 	.short	(.L_198 - .L_197)
	.align		4
.L_197:
        /*009c*/ 	.word	index@(.nv.constant0._Z13cross_entropyPfS_S_mmmi)
        /*00a0*/ 	.short	0x0380
        /*00a2*/ 	.short	0x0034


	//----- nvinfo : EIATTR_SW_WAR
	.align		4
.L_198:
        /*00a4*/ 	.byte	0x04, 0x36
        /*00a6*/ 	.short	(.L_200 - .L_199)
.L_199:
        /*00a8*/ 	.word	0x00000008
.L_200:


//--------------------- .nv.info._Z7softmaxPfS_S_S_mmmm --------------------------
	.section	.nv.info._Z7softmaxPfS_S_S_mmmm,"",@"SHT_CUDA_INFO"
	.sectionflags	@""
	.align	4


	//----- nvinfo : EIATTR_CUDA_API_VERSION
	.align		4
        /*0000*/ 	.byte	0x04, 0x37
        /*0002*/ 	.short	(.L_202 - .L_201)
.L_201:
        /*0004*/ 	.word	0x00000082


	//----- nvinfo : EIATTR_KPARAM_INFO
	.align		4
.L_202:
        /*0008*/ 	.byte	0x04, 0x17
        /*000a*/ 	.short	(.L_204 - .L_203)
.L_203:
        /*000c*/ 	.word	0x00000000
        /*0010*/ 	.short	0x0007
        /*0012*/ 	.short	0x0038
        /*0014*/ 	.byte	0x00, 0xf0, 0x21, 0x00


	//----- nvinfo : EIATTR_KPARAM_INFO
	.align		4
.L_204:
        /*0018*/ 	.byte	0x04, 0x17
        /*001a*/ 	.short	(.L_206 - .L_205)
.L_205:
        /*001c*/ 	.word	0x00000000
        /*0020*/ 	.short	0x0006
        /*0022*/ 	.short	0x0030
        /*0024*/ 	.byte	0x00, 0xf0, 0x21, 0x00


	//----- nvinfo : EIATTR_KPARAM_INFO
	.align		4
.L_206:
        /*0028*/ 	.byte	0x04, 0x17
        /*002a*/ 	.short	(.L_208 - .L_207)
.L_207:
        /*002c*/ 	.word	0x00000000
        /*0030*/ 	.short	0x0005
        /*0032*/ 	.short	0x0028
        /*0034*/ 	.byte	0x00, 0xf0, 0x21, 0x00


	//----- nvinfo : EIATTR_KPARAM_INFO
	.align		4
.L_208:
        /*0038*/ 	.byte	0x04, 0x17
        /*003a*/ 	.short	(.L_210 - .L_209)
.L_209:
        /*003c*/ 	.word	0x00000000
        /*0040*/ 	.short	0x0004
        /*0042*/ 	.short	0x0020
        /*0044*/ 	.byte	0x00, 0xf0, 0x21, 0x00


	//----- nvinfo : EIATTR_KPARAM_INFO
	.align		4
.L_210:
        /*0048*/ 	.byte	0x04, 0x17
        /*004a*/ 	.short	(.L_212 - .L_211)
.L_211:
        /*004c*/ 	.word	0x00000000
        /*0050*/ 	.short	0x0003
        /*0052*/ 	.short	0x0018
        /*0054*/ 	.byte	0x00, 0xf5, 0x21, 0x00


	//----- nvinfo : EIATTR_KPARAM_INFO
	.align		4
.L_212:
        /*0058*/ 	.byte	0x04, 0x17
        /*005a*/ 	.short	(.L_214 - .L_213)
.L_213:
        /*005c*/ 	.word	0x00000000
        /*0060*/ 	.short	0x0002
        /*0062*/ 	.short	0x0010
        /*0064*/ 	.byte	0x00, 0xf5, 0x21, 0x00


	//----- nvinfo : EIATTR_KPARAM_INFO
	.align		4
.L_214:
        /*0068*/ 	.byte	0x04, 0x17
        /*006a*/ 	.short	(.L_216 - .L_215)
.L_215:
        /*006c*/ 	.word	0x00000000
        /*0070*/ 	.short	0x0001
        /*0072*/ 	.short	0x0008
        /*0074*/ 	.byte	0x00, 0xf5, 0x21, 0x00


	//----- nvinfo : EIATTR_KPARAM_INFO
	.align		4
.L_216:
        /*0078*/ 	.byte	0x04, 0x17
        /*007a*/ 	.short	(.L_218 - .L_217)
.L_217:
        /*007c*/ 	.word	0x00000000
        /*0080*/ 	.short	0x0000
        /*0082*/ 	.short	0x0000
        /*0084*/ 	.byte	0x00, 0xf5, 0x21, 0x00


	//----- nvinfo : EIATTR_SPARSE_MMA_MASK
	.align		4
.L_218:
        /*0088*/ 	.byte	0x03, 0x50
        /*008a*/ 	.short	0x0000


	//----- nvinfo : EIATTR_MAXREG_COUNT
	.align		4
        /*008c*/ 	.byte	0x03, 0x1b
        /*008e*/ 	.short	0x00ff


	//----- nvinfo : EIATTR_MERCURY_ISA_VERSION
	.align		4
        /*0090*/ 	.byte	0x03, 0x5f
        /*0092*/ 	.short	0x0101


	//----- nvinfo : EIATTR_VRC_CTA_INIT_COUNT
	.align		4
        /*0094*/ 	.byte	0x02, 0x4a
	.zero		1
	.zero		1


	//----- nvinfo : EIATTR_EXIT_INSTR_OFFSETS
	.align		4
        /*0098*/ 	.byte	0x04, 0x1c
        /*009a*/ 	.short	(.L_220 - .L_219)


	//   ....[0]....
.L_219:
        /*009c*/ 	.word	0x000000e0


	//   ....[1]....
        /*00a0*/ 	.word	0x000005d0


	//----- nvinfo : EIATTR_CRS_STACK_SIZE
	.align		4
.L_220:
        /*00a4*/ 	.byte	0x04, 0x1e
        /*00a6*/ 	.short	(.L_222 - .L_221)
.L_221:
        /*00a8*/ 	.word	0x00000000


	//----- nvinfo : EIATTR_CBANK_PARAM_SIZE
	.align		4
.L_222:
        /*00ac*/ 	.byte	0x03, 0x19
        /*00ae*/ 	.short	0x0040


	//----- nvinfo : EIATTR_PARAM_CBANK
	.align		4
        /*00b0*/ 	.byte	0x04, 0x0a
        /*00b2*/ 	.short	(.L_224 - .L_223)
	.align		4
.L_223:
        /*00b4*/ 	.word	index@(.nv.constant0._Z7softmaxPfS_S_S_mmmm)
        /*00b8*/ 	.short	0x0380
        /*00ba*/ 	.short	0x0040


	//----- nvinfo : EIATTR_SW_WAR
	.align		4
.L_224:
        /*00bc*/ 	.byte	0x04, 0x36
        /*00be*/ 	.short	(.L_226 - .L_225)
.L_225:
        /*00c0*/ 	.word	0x00000008
.L_226:


//--------------------- .nv.info._Z6expsumPfS_S_mmm --------------------------
	.section	.nv.info._Z6expsumPfS_S_mmm,"",@"SHT_CUDA_INFO"
	.sectionflags	@""
	.align	4


	//----- nvinfo : EIATTR_CUDA_API_VERSION
	.align		4
        /*0000*/ 	.byte	0x04, 0x37
        /*0002*/ 	.short	(.L_228 - .L_227)
.L_227:
        /*0004*/ 	.word	0x00000082


	//----- nvinfo : EIATTR_KPARAM_INFO
	.align		4
.L_228:
        /*0008*/ 	.byte	0x04, 0x17
        /*000a*/ 	.short	(.L_230 - .L_229)
.L_229:
        /*000c*/ 	.word	0x00000000
        /*0010*/ 	.short	0x0005
        /*0012*/ 	.short	0x0028
        /*0014*/ 	.byte	0x00, 0xf0, 0x21, 0x00


	//----- nvinfo : EIATTR_KPARAM_INFO
	.align		4
.L_230:
        /*0018*/ 	.byte	0x04, 0x17
        /*001a*/ 	.short	(.L_232 - .L_231)
.L_231:
        /*001c*/ 	.word	0x00000000
        /*0020*/ 	.short	0x0004
        /*0022*/ 	.short	0x0020
        /*0024*/ 	.byte	0x00, 0xf0, 0x21, 0x00


	//----- nvinfo : EIATTR_KPARAM_INFO
	.align		4
.L_232:
        /*0028*/ 	.byte	0x04, 0x17
        /*002a*/ 	.short	(.L_234 - .L_233)
.L_233:
        /*002c*/ 	.word	0x00000000
        /*0030*/ 	.short	0x0003
        /*0032*/ 	.short	0x0018
        /*0034*/ 	.byte	0x00, 0xf0, 0x21, 0x00


	//----- nvinfo : EIATTR_KPARAM_INFO
	.align		4
.L_234:
        /*0038*/ 	.byte	0x04, 0x17
        /*003a*/ 	.short	(.L_236 - .L_235)
.L_235:
        /*003c*/ 	.word	0x00000000
        /*0040*/ 	.short	0x0002
        /*0042*/ 	.short	0x0010
        /*0044*/ 	.byte	0x00, 0xf5, 0x21, 0x00


	//----- nvinfo : EIATTR_KPARAM_INFO
	.align		4
.L_236:
        /*0048*/ 	.byte	0x04, 0x17
        /*004a*/ 	.short	(.L_238 - .L_237)
.L_237:
        /*004c*/ 	.word	0x00000000
        /*0050*/ 	.short	0x0001
        /*0052*/ 	.short	0x0008
        /*0054*/ 	.byte	0x00, 0xf5, 0x21, 0x00


	//----- nvinfo : EIATTR_KPARAM_INFO
	.align		4
.L_238:
        /*0058*/ 	.byte	0x04, 0x17
        /*005a*/ 	.short	(.L_240 - .L_239)
.L_239:
        /*005c*/ 	.word	0x00000000
        /*0060*/ 	.short	0x0000
        /*0062*/ 	.short	0x0000
        /*0064*/ 	.byte	0x00, 0xf5, 0x21, 0x00


	//----- nvinfo : EIATTR_SPARSE_MMA_MASK
	.align		4
.L_240:
        /*0068*/ 	.byte	0x03, 0x50
        /*006a*/ 	.short	0x0000


	//----- nvinfo : EIATTR_MAXREG_COUNT
	.align		4
        /*006c*/ 	.byte	0x03, 0x1b
        /*006e*/ 	.short	0x00ff


	//----- nvinfo : EIATTR_MERCURY_ISA_VERSION
	.align		4
        /*0070*/ 	.byte	0x03, 0x5f
        /*0072*/ 	.short	0x0101


	//----- nvinfo : EIATTR_VRC_CTA_INIT_COUNT
	.align		4
        /*0074*/ 	.byte	0x02, 0x4a
	.zero		1
	.zero		1


	//----- nvinfo : EIATTR_EXIT_INSTR_OFFSETS
	.align		4
        /*0078*/ 	.byte	0x04, 0x1c
        /*007a*/ 	.short	(.L_242 - .L_241)


	//   ....[0]....
.L_241:
        /*007c*/ 	.word	0x000000e0


	//   ....[1]....
        /*0080*/ 	.word	0x000004a0


	//----- nvinfo : EIATTR_CRS_STACK_SIZE
	.align		4
.L_242:
        /*0084*/ 	.byte	0x04, 0x1e
        /*0086*/ 	.short	(.L_244 - .L_243)
.L_243:
        /*0088*/ 	.word	0x00000000


	//----- nvinfo : EIATTR_CBANK_PARAM_SIZE
	.align		4
.L_244:
        /*008c*/ 	.byte	0x03, 0x19
        /*008e*/ 	.short	0x0030


	//----- nvinfo : EIATTR_PARAM_CBANK
	.align		4
        /*0090*/ 	.byte	0x04, 0x0a
        /*0092*/ 	.short	(.L_246 - .L_245)
	.align		4
.L_245:
        /*0094*/ 	.word	index@(.nv.constant0._Z6expsumPfS_S_mmm)
        /*0098*/ 	.short	0x0380
        /*009a*/ 	.short	0x0030


	//----- nvinfo : EIATTR_SW_WAR
	.align		4
.L_246:
        /*009c*/ 	.byte	0x04, 0x36
        /*009e*/ 	.short	(.L_248 - .L_247)
.L_247:
        /*00a0*/ 	.word	0x00000008
.L_248:


//--------------------- .nv.info._Z3maxPfS_mmm    --------------------------
	.section	.nv.info._Z3maxPfS_mmm,"",@"SHT_CUDA_INFO"
	.sectionflags	@""
	.align	4


	//----- nvinfo : EIATTR_CUDA_API_VERSION
	.align		4
        /*0000*/ 	.byte	0x04, 0x37
        /*0002*/ 	.short	(.L_250 - .L_249)
.L_249:
        /*0004*/ 	.word	0x00000082


	//----- nvinfo : EIATTR_KPARAM_INFO
	.align		4
.L_250:
        /*0008*/ 	.byte	0x04, 0x17
        /*000a*/ 	.short	(.L_252 - .L_251)
.L_251:
        /*000c*/ 	.word	0x00000000
        /*0010*/ 	.short	0x0004
        /*0012*/ 	.short	0x0020
        /*0014*/ 	.byte	0x00, 0xf0, 0x21, 0x00


	//----- nvinfo : EIATTR_KPARAM_INFO
	.align		4
.L_252:
        /*0018*/ 	.byte	0x04, 0x17
        /*001a*/ 	.short	(.L_254 - .L_253)
.L_253:
        /*001c*/ 	.word	0x00000000
        /*0020*/ 	.short	0x0003
        /*0022*/ 	.short	0x0018
        /*0024*/ 	.byte	0x00, 0xf0, 0x21, 0x00


	//----- nvinfo : EIATTR_KPARAM_INFO
	.align		4
.L_254:
        /*0028*/ 	.byte	0x04, 0x17
        /*002a*/ 	.short	(.L_256 - .L_255)
.L_255:
        /*002c*/ 	.word	0x00000000
        /*0030*/ 	.short	0x0002
        /*0032*/ 	.short	0x0010
        /*0034*/ 	.byte	0x00, 0xf0, 0x21, 0x00


	//----- nvinfo : EIATTR_KPARAM_INFO
	.align		4
.L_256:
        /*0038*/ 	.byte	0x04, 0x17
        /*003a*/ 	.short	(.L_258 - .L_257)
.L_257:
        /*003c*/ 	.word	0x00000000
        /*0040*/ 	.short	0x0001
        /*0042*/ 	.short	0x0008
        /*0044*/ 	.byte	0x00, 0xf5, 0x21, 0x00


	//----- nvinfo : EIATTR_KPARAM_INFO
	.align		4
.L_258:
        /*0048*/ 	.byte	0x04, 0x17
        /*004a*/ 	.short	(.L_260 - .L_259)
.L_259:
        /*004c*/ 	.word	0x00000000
        /*0050*/ 	.short	0x0000
        /*0052*/ 	.short	0x0000
        /*0054*/ 	.byte	0x00, 0xf5, 0x21, 0x00


	//----- nvinfo : EIATTR_SPARSE_MMA_MASK
	.align		4
.L_260:
        /*0058*/ 	.byte	0x03, 0x50
        /*005a*/ 	.short	0x0000


	//----- nvinfo : EIATTR_MAXREG_COUNT
	.align		4
        /*005c*/ 	.byte	0x03, 0x1b
        /*005e*/ 	.short	0x00ff


	//----- nvinfo : EIATTR_MERCURY_ISA_VERSION
	.align		4
        /*0060*/ 	.byte	0x03, 0x5f
        /*0062*/ 	.short	0x0101


	//----- nvinfo : EIATTR_VRC_CTA_INIT_COUNT
	.align		4
        /*0064*/ 	.byte	0x02, 0x4a
	.zero		1
	.zero		1


	//----- nvinfo : EIATTR_EXIT_INSTR_OFFSETS
	.align		4
        /*0068*/ 	.byte	0x04, 0x1c
        /*006a*/ 	.short	(.L_262 - .L_261)


	//   ....[0]....
.L_261:
        /*006c*/ 	.word	0x000000d0


	//   ....[1]....
        /*0070*/ 	.word	0x00000870


	//----- nvinfo : EIATTR_CBANK_PARAM_SIZE
	.align		4
.L_262:
        /*0074*/ 	.byte	0x03, 0x19
        /*0076*/ 	.short	0x0028


	//----- nvinfo : EIATTR_PARAM_CBANK
	.align		4
        /*0078*/ 	.byte	0x04, 0x0a
        /*007a*/ 	.short	(.L_264 - .L_263)
	.align		4
.L_263:
        /*007c*/ 	.word	index@(.nv.constant0._Z3maxPfS_mmm)
        /*0080*/ 	.short	0x0380
        /*0082*/ 	.short	0x0028


	//----- nvinfo : EIATTR_SW_WAR
	.align		4
.L_264:
        /*0084*/ 	.byte	0x04, 0x36
        /*0086*/ 	.short	(.L_266 - .L_265)
.L_265:
        /*0088*/ 	.word	0x00000008
.L_266:


//--------------------- .nv.info._Z9leakyreluPfS_fmmmm --------------------------
	.section	.nv.info._Z9leakyreluPfS_fmmmm,"",@"SHT_CUDA_INFO"
	.sectionflags	@""
	.align	4


	//----- nvinfo : EIATTR_CUDA_API_VERSION
	.align		4
        /*0000*/ 	.byte	0x04, 0x37
        /*0002*/ 	.short	(.L_268 - .L_267)
.L_267:
        /*0004*/ 	.word	0x00000082


	//----- nvinfo : EIATTR_KPARAM_INFO
	.align		4
.L_268:
        /*0008*/ 	.byte	0x04, 0x17
        /*000a*/ 	.short	(.L_270 - .L_269)
.L_269:
        /*000c*/ 	.word	0x00000000
        /*0010*/ 	.short	0x0006
        /*0012*/ 	.short	0x0030
        /*0014*/ 	.byte	0x00, 0xf0, 0x21, 0x00


	//----- nvinfo : EIATTR_KPARAM_INFO
	.align		4
.L_270:
        /*0018*/ 	.byte	0x04, 0x17
        /*001a*/ 	.short	(.L_272 - .L_271)
.L_271:
        /*001c*/ 	.word	0x00000000
        /*0020*/ 	.short	0x0005
        /*0022*/ 	.short	0x0028
        /*0024*/ 	.byte	0x00, 0xf0, 0x21, 0x00


	//----- nvinfo : EIATTR_KPARAM_INFO
	.align		4
.L_272:
        /*0028*/ 	.byte	0x04, 0x17
        /*002a*/ 	.short	(.L_274 - .L_273)
.L_273:
        /*002c*/ 	.word	0x00000000
        /*0030*/ 	.short	0x0004
        /*0032*/ 	.short	0x0020
        /*0034*/ 	.byte	0x00, 0xf0, 0x21, 0x00


	//----- nvinfo : EIATTR_KPARAM_INFO
	.align		4
.L_274:
        /*0038*/ 	.byte	0x04, 0x17
        /*003a*/ 	.short	(.L_276 - .L_275)
.L_275:
        /*003c*/ 	.word	0x00000000
        /*0040*/ 	.short	0x0003
        /*0042*/ 	.short	0x0018
        /*0044*/ 	.byte	0x00, 0xf0, 0x21, 0x00


	//----- nvinfo : EIATTR_KPARAM_INFO
	.align		4
.L_276:
        /*0048*/ 	.byte	0x04, 0x17
        /*004a*/ 	.short	(.L_278 - .L_277)
.L_277:
        /*004c*/ 	.word	0x00000000
        /*0050*/ 	.short	0x0002
        /*0052*/ 	.short	0x0010
        /*0054*/ 	.byte	0x00, 0xf0, 0x11, 0x00


	//----- nvinfo : EIATTR_KPARAM_INFO
	.align		4
.L_278:
        /*0058*/ 	.byte	0x04, 0x17
        /*005a*/ 	.short	(.L_280 - .L_279)
.L_279:
        /*005c*/ 	.word	0x00000000
        /*0060*/ 	.short	0x0001
        /*0062*/ 	.short	0x0008
        /*0064*/ 	.byte	0x00, 0xf5, 0x21, 0x00


	//----- nvinfo : EIATTR_KPARAM_INFO
	.align		4
.L_280:
        /*0068*/ 	.byte	0x04, 0x17
        /*006a*/ 	.short	(.L_282 - .L_281)
.L_281:
        /*006c*/ 	.word	0x00000000
        /*0070*/ 	.short	0x0000
        /*0072*/ 	.short	0x0000
        /*0074*/ 	.byte	0x00, 0xf5, 0x21, 0x00


	//----- nvinfo : EIATTR_SPARSE_MMA_MASK
	.align		4
.L_282:
        /*0078*/ 	.byte	0x03, 0x50
        /*007a*/ 	.short	0x0000


	//----- nvinfo : EIATTR_MAXREG_COUNT
	.align		4
        /*007c*/ 	.byte	0x03, 0x1b
        /*007e*/ 	.short	0x00ff


	//----- nvinfo : EIATTR_MERCURY_ISA_VERSION
	.align		4
        /*0080*/ 	.byte	0x03, 0x5f
        /*0082*/ 	.short	0x0101


	//----- nvinfo : EIATTR_VRC_CTA_INIT_COUNT
	.align		4
        /*0084*/ 	.byte	0x02, 0x4a
	.zero		1
	.zero		1


	//----- nvinfo : EIATTR_EXIT_INSTR_OFFSETS
	.align		4
        /*0088*/ 	.byte	0x04, 0x1c
        /*008a*/ 	.short	(.L_284 - .L_283)


	//   ....[0]....
.L_283:
        /*008c*/ 	.word	0x000000f0


	//   ....[1]....
        /*0090*/ 	.word	0x00000460


	//----- nvinfo : EIATTR_CRS_STACK_SIZE
	.align		4
.L_284:
        /*0094*/ 	.byte	0x04, 0x1e
        /*0096*/ 	.short	(.L_286 - .L_285)
.L_285:
        /*0098*/ 	.word	0x00000000


	//----- nvinfo : EIATTR_CBANK_PARAM_SIZE
	.align		4
.L_286:
        /*009c*/ 	.byte	0x03, 0x19
        /*009e*/ 	.short	0x0038


	//----- nvinfo : EIATTR_PARAM_CBANK
	.align		4
        /*00a0*/ 	.byte	0x04, 0x0a
        /*00a2*/ 	.short	(.L_288 - .L_287)
	.align		4
.L_287:
        /*00a4*/ 	.word	index@(.nv.constant0._Z9leakyreluPfS_fmmmm)
        /*00a8*/ 	.short	0x0380
        /*00aa*/ 	.short	0x0038


	//----- nvinfo : EIATTR_SW_WAR
	.align		4
.L_288:
        /*00ac*/ 	.byte	0x04, 0x36
        /*00ae*/ 	.short	(.L_290 - .L_289)
.L_289:
        /*00b0*/ 	.word	0x00000008
.L_290:


//--------------------- .nv.info._Z6mataddPfS_S_mmmmm --------------------------
	.section	.nv.info._Z6mataddPfS_S_mmmmm,"",@"SHT_CUDA_INFO"
	.sectionflags	@""
	.align	4


	//----- nvinfo : EIATTR_CUDA_API_VERSION
	.align		4
        /*0000*/ 	.byte	0x04, 0x37
        /*0002*/ 	.short	(.L_292 - .L_291)
.L_291:
        /*0004*/ 	.word	0x00000082


	//----- nvinfo : EIATTR_KPARAM_INFO
	.align		4
.L_292:
        /*0008*/ 	.byte	0x04, 0x17
        /*000a*/ 	.short	(.L_294 - .L_293)
.L_293:
        /*000c*/ 	.word	0x00000000
        /*0010*/ 	.short	0x0007
        /*0012*/ 	.short	0x0038
        /*0014*/ 	.byte	0x00, 0xf0, 0x21, 0x00


	//----- nvinfo : EIATTR_KPARAM_INFO
	.align		4
.L_294:
        /*0018*/ 	.byte	0x04, 0x17
        /*001a*/ 	.short	(.L_296 - .L_295)
.L_295:
        /*001c*/ 	.word	0x00000000
        /*0020*/ 	.short	0x0006
        /*0022*/ 	.short	0x0030
        /*0024*/ 	.byte	0x00, 0xf0, 0x21, 0x00


	//----- nvinfo : EIATTR_KPARAM_INFO
	.align		4
.L_296:
        /*0028*/ 	.byte	0x04, 0x17
        /*002a*/ 	.short	(.L_298 - .L_297)
.L_297:
        /*002c*/ 	.word	0x00000000
        /*0030*/ 	.short	0x0005
        /*0032*/ 	.short	0x0028
        /*0034*/ 	.byte	0x00, 0xf0, 0x21, 0x00


	//----- nvinfo : EIATTR_KPARAM_INFO
	.align		4
.L_298:
        /*0038*/ 	.byte	0x04, 0x17
        /*003a*/ 	.short	(.L_300 - .L_299)
.L_299:
        /*003c*/ 	.word	0x00000000
        /*0040*/ 	.short	0x0004
        /*0042*/ 	.short	0x0020
        /*0044*/ 	.byte	0x00, 0xf0, 0x21, 0x00


	//----- nvinfo : EIATTR_KPARAM_INFO
	.align		4
.L_300:
        /*0048*/ 	.byte	0x04, 0x17
        /*004a*/ 	.short	(.L_302 - .L_301)
.L_301:
        /*004c*/ 	.word	0x00000000
        /*0050*/ 	.short	0x0003
        /*0052*/ 	.short	0x0018
        /*0054*/ 	.byte	0x00, 0xf0, 0x21, 0x00


	//----- nvinfo : EIATTR_KPARAM_INFO
	.align		4
.L_302:
        /*0058*/ 	.byte	0x04, 0x17
        /*005a*/ 	.short	(.L_304 - .L_303)
.L_303:
        /*005c*/ 	.word	0x00000000
        /*0060*/ 	.short	0x0002
        /*0062*/ 	.short	0x0010
        /*0064*/ 	.byte	0x00, 0xf5, 0x21, 0x00


	//----- nvinfo : EIATTR_KPARAM_INFO
	.align		4
.L_304:
        /*0068*/ 	.byte	0x04, 0x17
        /*006a*/ 	.short	(.L_306 - .L_305)
.L_305:
        /*006c*/ 	.word	0x00000000
        /*0070*/ 	.short	0x0001
        /*0072*/ 	.short	0x0008
        /*0074*/ 	.byte	0x00, 0xf5, 0x21, 0x00


	//----- nvinfo : EIATTR_KPARAM_INFO
	.align		4
.L_306:
        /*0078*/ 	.byte	0x04, 0x17
        /*007a*/ 	.short	(.L_308 - .L_307)
.L_307:
        /*007c*/ 	.word	0x00000000
        /*0080*/ 	.short	0x0000
        /*0082*/ 	.short	0x0000
        /*0084*/ 	.byte	0x00, 0xf5, 0x21, 0x00


	//----- nvinfo : EIATTR_SPARSE_MMA_MASK
	.align		4
.L_308:
        /*0088*/ 	.byte	0x03, 0x50
        /*008a*/ 	.short	0x0000


	//----- nvinfo : EIATTR_MAXREG_COUNT
	.align		4
        /*008c*/ 	.byte	0x03, 0x1b
        /*008e*/ 	.short	0x00ff


	//----- nvinfo : EIATTR_MERCURY_ISA_VERSION
	.align		4
        /*0090*/ 	.byte	0x03, 0x5f
        /*0092*/ 	.short	0x0101


	//----- nvinfo : EIATTR_VRC_CTA_INIT_COUNT
	.align		4
        /*0094*/ 	.byte	0x02, 0x4a
	.zero		1
	.zero		1


	//----- nvinfo : EIATTR_EXIT_INSTR_OFFSETS
	.align		4
        /*0098*/ 	.byte	0x04, 0x1c
        /*009a*/ 	.short	(.L_310 - .L_309)


	//   ....[0]....
.L_309:
        /*009c*/ 	.word	0x000000e0


	//   ....[1]....
        /*00a0*/ 	.word	0x00000490


	//----- nvinfo : EIATTR_CRS_STACK_SIZE
	.align		4
.L_310:
        /*00a4*/ 	.byte	0x04, 0x1e
        /*00a6*/ 	.short	(.L_312 - .L_311)
.L_311:
        /*00a8*/ 	.word	0x00000000


	//----- nvinfo : EIATTR_CBANK_PARAM_SIZE
	.align		4
.L_312:
        /*00ac*/ 	.byte	0x03, 0x19
        /*00ae*/ 	.short	0x0040


	//----- nvinfo : EIATTR_PARAM_CBANK
	.align		4
        /*00b0*/ 	.byte	0x04, 0x0a
        /*00b2*/ 	.short	(.L_314 - .L_313)
	.align		4
.L_313:
        /*00b4*/ 	.word	index@(.nv.constant0._Z6mataddPfS_S_mmmmm)
        /*00b8*/ 	.short	0x0380
        /*00ba*/ 	.short	0x0040


	//----- nvinfo : EIATTR_SW_WAR
	.align		4
.L_314:
        /*00bc*/ 	.byte	0x04, 0x36
        /*00be*/ 	.short	(.L_316 - .L_315)
.L_315:
        /*00c0*/ 	.word	0x00000008
.L_316:


//--------------------- .nv.info._Z6matmulPfS_S_mmmmmmm --------------------------
	.section	.nv.info._Z6matmulPfS_S_mmmmmmm,"",@"SHT_CUDA_INFO"
	.sectionflags	@""
	.align	4


	//----- nvinfo : EIATTR_CUDA_API_VERSION
	.align		4
        /*0000*/ 	.byte	0x04, 0x37
        /*0002*/ 	.short	(.L_318 - .L_317)
.L_317:
        /*0004*/ 	.word	0x00000082


	//----- nvinfo : EIATTR_KPARAM_INFO
	.align		4
.L_318:
        /*0008*/ 	.byte	0x04, 0x17
        /*000a*/ 	.short	(.L_320 - .L_319)
.L_319:
        /*000c*/ 	.word	0x00000000
        /*0010*/ 	.short	0x0009
        /*0012*/ 	.short	0x0048
        /*0014*/ 	.byte	0x00, 0xf0, 0x21, 0x00


	//----- nvinfo : EIATTR_KPARAM_INFO
	.align		4
.L_320:
        /*0018*/ 	.byte	0x04, 0x17
        /*001a*/ 	.short	(.L_322 - .L_321)
.L_321:
        /*001c*/ 	.word	0x00000000
        /*0020*/ 	.short	0x0008
        /*0022*/ 	.short	0x0040
        /*0024*/ 	.byte	0x00, 0xf0, 0x21, 0x00


	//----- nvinfo : EIATTR_KPARAM_INFO
	.align		4
.L_322:
        /*0028*/ 	.byte	0x04, 0x17
        /*002a*/ 	.short	(.L_324 - .L_323)
.L_323:
        /*002c*/ 	.word	0x00000000
        /*0030*/ 	.short	0x0007
        /*0032*/ 	.short	0x0038
        /*0034*/ 	.byte	0x00, 0xf0, 0x21, 0x00


	//----- nvinfo : EIATTR_KPARAM_INFO
	.align		4
.L_324:
        /*0038*/ 	.byte	0x04, 0x17
        /*003a*/ 	.short	(.L_326 - .L_325)
.L_325:
        /*003c*/ 	.word	0x00000000
        /*0040*/ 	.short	0x0006
        /*0042*/ 	.short	0x0030
        /*0044*/ 	.byte	0x00, 0xf0, 0x21, 0x00


	//----- nvinfo : EIATTR_KPARAM_INFO
	.align		4
.L_326:
        /*0048*/ 	.byte	0x04, 0x17
        /*004a*/ 	.short	(.L_328 - .L_327)
.L_327:
        /*004c*/ 	.word	0x00000000
        /*0050*/ 	.short	0x0005
        /*0052*/ 	.short	0x0028
        /*0054*/ 	.byte	0x00, 0xf0, 0x21, 0x00


	//----- nvinfo : EIATTR_KPARAM_INFO
	.align		4
.L_328:
        /*0058*/ 	.byte	0x04, 0x17
        /*005a*/ 	.short	(.L_330 - .L_329)
.L_329:
        /*005c*/ 	.word	0x00000000
        /*0060*/ 	.short	0x0004
        /*0062*/ 	.short	0x0020
        /*0064*/ 	.byte	0x00, 0xf0, 0x21, 0x00


	//----- nvinfo : EIATTR_KPARAM_INFO
	.align		4
.L_330:
        /*0068*/ 	.byte	0x04, 0x17
        /*006a*/ 	.short	(.L_332 - .L_331)
.L_331:
        /*006c*/ 	.word	0x00000000
        /*0070*/ 	.short	0x0003
        /*0072*/ 	.short	0x0018
        /*0074*/ 	.byte	0x00, 0xf0, 0x21, 0x00


	//----- nvinfo : EIATTR_KPARAM_INFO
	.align		4
.L_332:
        /*0078*/ 	.byte	0x04, 0x17
        /*007a*/ 	.short	(.L_334 - .L_333)
.L_333:
        /*007c*/ 	.word	0x00000000
        /*0080*/ 	.short	0x0002
        /*0082*/ 	.short	0x0010
        /*0084*/ 	.byte	0x00, 0xf5, 0x21, 0x00


	//----- nvinfo : EIATTR_KPARAM_INFO
	.align		4
.L_334:
        /*0088*/ 	.byte	0x04, 0x17
        /*008a*/ 	.short	(.L_336 - .L_335)
.L_335:
        /*008c*/ 	.word	0x00000000
        /*0090*/ 	.short	0x0001
        /*0092*/ 	.short	0x0008
        /*0094*/ 	.byte	0x00, 0xf5, 0x21, 0x00


	//----- nvinfo : EIATTR_KPARAM_INFO
	.align		4
.L_336:
        /*0098*/ 	.byte	0x04, 0x17
        /*009a*/ 	.short	(.L_338 - .L_337)
.L_337:
        /*009c*/ 	.word	0x00000000
        /*00a0*/ 	.short	0x0000
        /*00a2*/ 	.short	0x0000
        /*00a4*/ 	.byte	0x00, 0xf5, 0x21, 0x00


	//----- nvinfo : EIATTR_SPARSE_MMA_MASK
	.align		4
.L_338:
        /*00a8*/ 	.byte	0x03, 0x50
        /*00aa*/ 	.short	0x0000


	//----- nvinfo : EIATTR_MAXREG_COUNT
	.align		4
        /*00ac*/ 	.byte	0x03, 0x1b
        /*00ae*/ 	.short	0x00ff


	//----- nvinfo : EIATTR_MERCURY_ISA_VERSION
	.align		4
        /*00b0*/ 	.byte	0x03, 0x5f
        /*00b2*/ 	.short	0x0101


	//----- nvinfo : EIATTR_VRC_CTA_INIT_COUNT
	.align		4
        /*00b4*/ 	.byte	0x02, 0x4a
	.zero		1
	.zero		1


	//----- nvinfo : EIATTR_EXIT_INSTR_OFFSETS
	.align		4
        /*00b8*/ 	.byte	0x04, 0x1c
        /*00ba*/ 	.short	(.L_340 - .L_339)


	//   ....[0]....
.L_339:
        /*00bc*/ 	.word	0x000000f0


	//   ....[1]....
        /*00c0*/ 	.word	0x000003f0


	//   ....[2]....
        /*00c4*/ 	.word	0x00000950


	//   ....[3]....
        /*00c8*/ 	.word	0x00000e40


	//   ....[4]....
        /*00cc*/ 	.word	0x00001110


	//   ....[5]....
        /*00d0*/ 	.word	0x00001250


	//----- nvinfo : EIATTR_CRS_STACK_SIZE
	.align		4
.L_340:
        /*00d4*/ 	.byte	0x04, 0x1e
        /*00d6*/ 	.short	(.L_342 - .L_341)
.L_341:
        /*00d8*/ 	.word	0x00000000


	//----- nvinfo : EIATTR_CBANK_PARAM_SIZE
	.align		4
.L_342:
        /*00dc*/ 	.byte	0x03, 0x19
        /*00de*/ 	.short	0x0050


	//----- nvinfo : EIATTR_PARAM_CBANK
	.align		4
        /*00e0*/ 	.byte	0x04, 0x0a
        /*00e2*/ 	.short	(.L_344 - .L_343)
	.align		4
.L_343:
        /*00e4*/ 	.word	index@(.nv.constant0._Z6matmulPfS_S_mmmmmmm)
        /*00e8*/ 	.short	0x0380
        /*00ea*/ 	.short	0x0050


	//----- nvinfo : EIATTR_SW_WAR
	.align		4
.L_344:
        /*00ec*/ 	.byte	0x04, 0x36
        /*00ee*/ 	.short	(.L_346 - .L_345)
.L_345:
        /*00f0*/ 	.word	0x00000008
.L_346:


//--------------------- .nv.callgraph             --------------------------
	.section	.nv.callgraph,"",@"SHT_CUDA_CALLGRAPH"
	.align	4
	.sectionentsize	8
	.align		4
        /*0000*/ 	.word	0x00000000
	.align		4
        /*0004*/ 	.word	0xffffffff
	.align		4
        /*0008*/ 	.word	index@(_Z11calc_grad_xiPfiPiS_S_S_S_S_mmmmm)
	.align		4
        /*000c*/ 	.word	index@(vprintf)
	.align		4
        /*0010*/ 	.word	0x00000000
	.align		4
        /*0014*/ 	.word	0xfffffffe
	.align		4
        /*0018*/ 	.word	0x00000000
	.align		4
        /*001c*/ 	.word	0xfffffffd
	.align		4
        /*0020*/ 	.word	0x00000000
	.align		4
        /*0024*/ 	.word	0xfffffffc


//--------------------- .nv.constant4             --------------------------
	.section	.nv.constant4,"a",@progbits
	.align	8
	.align		8
.nv.constant4:
        /*0000*/ 	.dword	$str
	.align		8
        /*0008*/ 	.dword	vprintf


//--------------------- .text._Z11calc_grad_biPfiPiS_S_S_S_mmmm --------------------------
	.section	.text._Z11calc_grad_biPfiPiS_S_S_S_mmmm,"ax",@progbits
	.align	128
        .global         _Z11calc_grad_biPfiPiS_S_S_S_mmmm
        .type           _Z11calc_grad_biPfiPiS_S_S_S_mmmm,@function
        .size           _Z11calc_grad_biPfiPiS_S_S_S_mmmm,(.L_x_66 - _Z11calc_grad_biPfiPiS_S_S_S_mmmm)
        .other          _Z11calc_grad_biPfiPiS_S_S_S_mmmm,@"STO_CUDA_ENTRY STV_DEFAULT"
_Z11calc_grad_biPfiPiS_S_S_S_mmmm:
.text._Z11calc_grad_biPfiPiS_S_S_S_mmmm:
[----:B------:R-:W-:Y:S08]  /*0000*/  LDC R1, c[0x0][0x37c] ;  /* 0x0000df00ff017b82 */ /* 0x000ff00000000800 */
[----:B------:R-:W0:Y:S01]  /*0010*/  LDC R10, c[0x0][0x380] ;  /* 0x0000e000ff0a7b82 */ /* 0x000e220000000800 */
[----:B------:R-:W1:Y:S07]  /*0020*/  LDCU.64 UR4, c[0x0][0x358] ;  /* 0x00006b00ff0477ac */ /* 0x000e6e0008000a00 */
[----:B------:R-:W2:Y:S01]  /*0030*/  LDC.64 R2, c[0x0][0x398] ;  /* 0x0000e600ff027b82 */ /* 0x000ea20000000a00 */
[----:B0-----:R-:W-:-:S04]  /*0040*/  IMAD.SHL.U32 R5, R10, 0x4, RZ ;  /* 0x000000040a057824 */ /* 0x001fc800078e00ff */
[----:B--2---:R-:W-:-:S05]  /*0050*/  IMAD.WIDE R2, R5, 0x4, R2 ;  /* 0x0000000405027825 */ /* 0x004fca00078e0202 */
[----:B-1----:R-:W2:Y:S01]  /*0060*/  LDG.E R5, desc[UR4][R2.64] ;  /* 0x0000000402057981 */ /* 0x002ea2000c1e1900 */
[----:B------:R-:W0:Y:S01]  /*0070*/  S2UR UR6, SR_CTAID.X ;  /* 0x00000000000679c3 */ /* 0x000e220000002500 */
[----:B------:R-:W0:Y:S07]  /*0080*/  S2R R7, SR_TID.X ;  /* 0x0000000000077919 */ /* 0x000e2e0000002100 */
[----:B------:R-:W0:Y:S02]  /*0090*/  LDC R0, c[0x0][0x360] ;  /* 0x0000d800ff007b82 */ /* 0x000e240000000800 */
[----:B0-----:R-:W-:-:S05]  /*00a0*/  IMAD R0, R0, UR6, R7 ;  /* 0x0000000600007c24 */ /* 0x001fca000f8e0207 */
[----:B--2---:R-:W-:-:S13]  /*00b0*/  ISETP.GE.AND P0, PT, R0, R5, PT ;  /* 0x000000050000720c */ /* 0x004fda0003f06270 */
[----:B------:R-:W-:Y:S05]  /*00c0*/  @P0 EXIT ;  /* 0x000000000000094d */ /* 0x000fea0003800000 */
[-C--:B------:R-:W-:Y:S01]  /*00d0*/  IABS R7, R5.reuse ;  /* 0x0000000500077213 */ /* 0x080fe20000000000 */
[----:B------:R-:W0:Y:S01]  /*00e0*/  LDCU.128 UR8, c[0x0][0x3d0] ;  /* 0x00007a00ff0877ac */ /* 0x000e220008000c00 */
[----:B------:R-:W-:Y:S02]  /*00f0*/  IABS R8, R0 ;  /* 0x0000000000087213 */ /* 0x000fe40000000000 */
[----:B------:R-:W1:Y:S01]  /*0100*/  I2F.RP R4, R7 ;  /* 0x0000000700047306 */ /* 0x000e620000209400 */
[-C--:B------:R-:W-:Y:S01]  /*0110*/  IABS R11, R5.reuse ;  /* 0x00000005000b7213 */ /* 0x080fe20000000000 */
[----:B------:R-:W2:Y:S01]  /*0120*/  LDCU.64 UR6, c[0x0][0x3c8] ;  /* 0x00007900ff0677ac */ /* 0x000ea20008000a00 */
[----:B------:R-:W-:-:S04]  /*0130*/  LOP3.LUT R0, R0, R5, RZ, 0x3c, !PT ;  /* 0x0000000500007212 */ /* 0x000fc800078e3cff */
[----:B------:R-:W-:Y:S01]  /*0140*/  ISETP.GE.AND P1, PT, R0, RZ, PT ;  /* 0x000000ff0000720c */ /* 0x000fe20003f26270 */
[----:B-1----:R-:W1:Y:S02]  /*0150*/  MUFU.RCP R4, R4 ;  /* 0x0000000400047308 */ /* 0x002e640000001000 */
[----:B-1----:R-:W-:-:S06]  /*0160*/  VIADD R2, R4, 0xffffffe ;  /* 0x0ffffffe04027836 */ /* 0x002fcc0000000000 */
[----:B------:R1:W3:Y:S02]  /*0170*/  F2I.FTZ.U32.TRUNC.NTZ R3, R2 ;  /* 0x0000000200037305 */ /* 0x0002e4000021f000 */
[----:B-1----:R-:W-:Y:S01]  /*0180*/  HFMA2 R2, -RZ, RZ, 0, 0 ;  /* 0x00000000ff027431 */ /* 0x002fe200000001ff */
[----:B---3--:R-:W-:-:S05]  /*0190*/  IADD3 R6, PT, PT, RZ, -R3, RZ ;  /* 0x80000003ff067210 */ /* 0x008fca0007ffe0ff */
[----:B------:R-:W-:Y:S02]  /*01a0*/  IMAD R9, R6, R7, RZ ;  /* 0x0000000706097224 */ /* 0x000fe400078e02ff */
[----:B------:R-:W-:Y:S02]  /*01b0*/  IMAD.MOV.U32 R6, RZ, RZ, R8 ;  /* 0x000000ffff067224 */ /* 0x000fe400078e0008 */
[----:B------:R-:W-:-:S04]  /*01c0*/  IMAD.HI.U32 R3, R3, R9, R2 ;  /* 0x0000000903037227 */ /* 0x000fc800078e0002 */
[----:B------:R-:W-:Y:S02]  /*01d0*/  IMAD.MOV R9, RZ, RZ, -R11 ;  /* 0x000000ffff097224 */ /* 0x000fe400078e0a0b */
[----:B------:R-:W-:-:S04]  /*01e0*/  IMAD.HI.U32 R4, R3, R6, RZ ;  /* 0x0000000603047227 */ /* 0x000fc800078e00ff */
[----:B------:R-:W-:Y:S02]  /*01f0*/  IMAD R2, R4, R9, R6 ;  /* 0x0000000904027224 */ /* 0x000fe400078e0206 */
[----:B------:R-:W1:Y:S03]  /*0200*/  LDC.64 R8, c[0x0][0x3a8] ;  /* 0x0000ea00ff087b82 */ /* 0x000e660000000a00 */
[----:B------:R-:W-:-:S13]  /*0210*/  ISETP.GT.U32.AND P2, PT, R7, R2, PT ;  /* 0x000000020700720c */ /* 0x000fda0003f44070 */
[-C--:B------:R-:W-:Y:S01]  /*0220*/  @!P2 IADD3 R2, PT, PT, R2, -R7.reuse, RZ ;  /* 0x800000070202a210 */ /* 0x080fe20007ffe0ff */
[----:B------:R-:W-:Y:S01]  /*0230*/  @!P2 VIADD R4, R4, 0x1 ;  /* 0x000000010404a836 */ /* 0x000fe20000000000 */
[----:B------:R-:W-:Y:S02]  /*0240*/  ISETP.NE.AND P2, PT, R5, RZ, PT ;  /* 0x000000ff0500720c */ /* 0x000fe40003f45270 */
[----:B------:R-:W-:Y:S02]  /*0250*/  ISETP.GE.U32.AND P0, PT, R2, R7, PT ;  /* 0x000000070200720c */ /* 0x000fe40003f06070 */
[----:B------:R-:W0:Y:S11]  /*0260*/  LDC.64 R2, c[0x0][0x3b8] ;  /* 0x0000ee00ff027b82 */ /* 0x000e360000000a00 */
[----:B------:R-:W-:-:S05]  /*0270*/  @P0 IADD3 R4, PT, PT, R4, 0x1, RZ ;  /* 0x0000000104040810 */ /* 0x000fca0007ffe0ff */
[----:B------:R-:W-:-:S05]  /*0280*/  IMAD.MOV.U32 R11, RZ, RZ, R4 ;  /* 0x000000ffff0b7224 */ /* 0x000fca00078e0004 */
[----:B------:R-:W-:Y:S02]  /*0290*/  @!P1 IADD3 R11, PT, PT, -R11, RZ, RZ ;  /* 0x000000ff0b0b9210 */ /* 0x000fe40007ffe1ff */
[----:B------:R-:W-:-:S04]  /*02a0*/  @!P2 LOP3.LUT R11, RZ, R5, RZ, 0x33, !PT ;  /* 0x00000005ff0ba212 */ /* 0x000fc800078e33ff */
[----:B------:R-:W-:Y:S01]  /*02b0*/  SHF.R.S32.HI R0, RZ, 0x1f, R11 ;  /* 0x0000001fff007819 */ /* 0x000fe2000001140b */
[----:B0-----:R-:W-:-:S04]  /*02c0*/  IMAD.WIDE.U32 R2, R11, UR10, R2 ;  /* 0x0000000a0b027c25 */ /* 0x001fc8000f8e0002 */
[----:B------:R-:W-:Y:S01]  /*02d0*/  IMAD R4, R0, UR10, RZ ;  /* 0x0000000a00047c24 */ /* 0x000fe2000f8e02ff */
[----:B------:R-:W-:-:S03]  /*02e0*/  MOV R6, R2 ;  /* 0x0000000200067202 */ /* 0x000fc60000000f00 */
[----:B------:R-:W-:-:S04]  /*02f0*/  IMAD R7, R11, UR11, R4 ;  /* 0x0000000b0b077c24 */ /* 0x000fc8000f8e0204 */
[----:B------:R-:W-:Y:S02]  /*0300*/  IMAD.IADD R7, R3, 0x1, R7 ;  /* 0x0000000103077824 */ /* 0x000fe400078e0207 */
[----:B------:R-:W0:Y:S03]  /*0310*/  LDC.64 R2, c[0x0][0x3b0] ;  /* 0x0000ec00ff027b82 */ /* 0x000e260000000a00 */
[----:B------:R3:W4:Y:S01]  /*0320*/  LDG.E R15, desc[UR4][R6.64] ;  /* 0x00000004060f7981 */ /* 0x000722000c1e1900 */
[----:B------:R-:W-:Y:S01]  /*0330*/  IMAD R4, R0, UR8, RZ ;  /* 0x0000000800047c24 */ /* 0x000fe2000f8e02ff */
[----:B------:R-:W-:Y:S01]  /*0340*/  ISETP.NE.AND P0, PT, R10, 0x2, PT ;  /* 0x000000020a00780c */ /* 0x000fe20003f05270 */
[----:B--2---:R-:W-:Y:S02]  /*0350*/  IMAD R0, R0, UR6, RZ ;  /* 0x0000000600007c24 */ /* 0x004fe4000f8e02ff */
[----:B------:R-:W-:-:S02]  /*0360*/  IMAD R5, R11, UR9, R4 ;  /* 0x000000090b057c24 */ /* 0x000fc4000f8e0204 */
[C---:B------:R-:W-:Y:S02]  /*0370*/  IMAD R13, R11.reuse, UR7, R0 ;  /* 0x000000070b0d7c24 */ /* 0x040fe4000f8e0200 */
[----:B-1----:R-:W-:-:S04]  /*0380*/  IMAD.WIDE.U32 R8, R11, UR6, R8 ;  /* 0x000000060b087c25 */ /* 0x002fc8000f8e0008 */
[----:B---3--:R-:W-:Y:S02]  /*0390*/  HFMA2 R6, -RZ, RZ, 0, 0 ;  /* 0x00000000ff067431 */ /* 0x008fe400000001ff */
[----:B------:R-:W-:Y:S02]  /*03a0*/  IMAD.MOV.U32 R7, RZ, RZ, 0x3ff00000 ;  /* 0x3ff00000ff077424 */ /* 0x000fe400078e00ff */
[----:B0-----:R-:W-:-:S04]  /*03b0*/  IMAD.WIDE.U32 R2, R11, UR8, R2 ;  /* 0x000000080b027c25 */ /* 0x001fc8000f8e0002 */
[----:B------:R-:W-:-:S05]  /*03c0*/  IMAD.IADD R3, R3, 0x1, R5 ;  /* 0x0000000103037824 */ /* 0x000fca00078e0205 */
[----:B----4-:R0:W-:Y:S01]  /*03d0*/  STG.E desc[UR4][R2.64], R15 ;  /* 0x0000000f02007986 */ /* 0x0101e2000c101904 */
[----:B------:R0:W1:Y:S01]  /*03e0*/  F2F.F64.F32 R4, R15 ;  /* 0x0000000f00047310 */ /* 0x0000620000201800 */
[----:B------:R-:W-:Y:S05]  /*03f0*/  @!P0 BRA `(.L_x_0) ;  /* 0x0000000000188947 */ /* 0x000fea0003800000 */
[----:B------:R-:W-:-:S05]  /*0400*/  IADD3 R9, PT, PT, R9, R13, RZ ;  /* 0x0000000d09097210 */ /* 0x000fca0007ffe0ff */
[----:B------:R-:W2:Y:S01]  /*0410*/  LDG.E R8, desc[UR4][R8.64] ;  /* 0x0000000408087981 */ /* 0x000ea2000c1e1900 */
[----:B------:R-:W-:Y:S02]  /*0420*/  MOV R6, 0x3ff00000 ;  /* 0x3ff0000000067802 */ /* 0x000fe40000000f00 */
[----:B--2---:R-:W-:-:S04]  /*0430*/  FSETP.GE.AND P0, PT, R8, RZ, PT ;  /* 0x000000ff0800720b */ /* 0x004fc80003f06000 */
[----:B------:R-:W-:Y:S02]  /*0440*/  FSEL R7, R6, 1.5749999284744262695, P0 ;  /* 0x3fc9999906077808 */ /* 0x000fe40000000000 */
[----:B------:R-:W-:-:S07]  /*0450*/  FSEL R6, RZ, -1.5881868392106855534e-23, P0 ;  /* 0x9999999aff067808 */ /* 0x000fce0000000000 */
.L_x_0:
[----:B-1----:R-:W-:-:S10]  /*0460*/  DMUL R4, R4, R6 ;  /* 0x0000000604047228 */ /* 0x002fd40000000000 */
[----:B------:R-:W1:Y:S02]  /*0470*/  F2F.F32.F64 R5, R4 ;  /* 0x0000000400057310 */ /* 0x000e640000301000 */
[----:B-1----:R-:W-:Y:S01]  /*0480*/  STG.E desc[UR4][R2.64], R5 ;  /* 0x0000000502007986 */ /* 0x002fe2000c101904 */
[----:B------:R-:W-:Y:S05]  /*0490*/  EXIT ;  /* 0x000000000000794d */ /* 0x000fea0003800000 */
.L_x_1:
[----:B------:R-:W-:-:S00]  /*04a0*/  BRA `(.L_x_1) ;  /* 0xfffffffc00fc7947 */ /* 0x000fc0000383ffff */
[----:B------:R-:W-:-:S00]  /*04b0*/  NOP ;  /* 0x0000000000007918 */ /* 0x000fc00000000000 */
        /* <DEDUP_REMOVED lines=12> */
.L_x_66:


//--------------------- .text._Z11calc_grad_xiPfiPiS_S_S_S_S_mmmmm --------------------------
	.section	.text._Z11calc_grad_xiPfiPiS_S_S_S_S_mmmmm,"ax",@progbits
	.align	128
        .global         _Z11calc_grad_xiPfiPiS_S_S_S_S_mmmmm
        .type           _Z11calc_grad_xiPfiPiS_S_S_S_S_mmmmm,@function
        .size           _Z11calc_grad_xiPfiPiS_S_S_S_S_mmmmm,(.L_x_67 - _Z11calc_grad_xiPfiPiS_S_S_S_S_mmmmm)
        .other          _Z11calc_grad_xiPfiPiS_S_S_S_S_mmmmm,@"STO_CUDA_ENTRY STV_DEFAULT"
_Z11calc_grad_xiPfiPiS_S_S_S_S_mmmmm:
.text._Z11calc_grad_xiPfiPiS_S_S_S_S_mmmmm:
[----:B------:R-:W0:Y:S08]  /*0000*/  LDC R1, c[0x0][0x37c] ;  /* 0x0000df00ff017b82 */ /* 0x000e300000000800 */
[----:B------:R-:W1:Y:S01]  /*0010*/  LDC R0, c[0x0][0x380] ;  /* 0x0000e000ff007b82 */ /* 0x000e620000000800 */
[----:B------:R-:W2:Y:S01]  /*0020*/  LDCU.64 UR36, c[0x0][0x358] ;  /* 0x00006b00ff2477ac */ /* 0x000ea20008000a00 */
[----:B0-----:R-:W-:-:S06]  /*0030*/  VIADD R1, R1, 0xfffffff0 ;  /* 0xfffffff001017836 */ /* 0x001fcc0000000000 */
[----:B------:R-:W0:Y:S01]  /*0040*/  LDC.64 R22, c[0x0][0x398] ;  /* 0x0000e600ff167b82 */ /* 0x000e220000000a00 */
[----:B-1----:R-:W-:-:S04]  /*0050*/  IMAD.SHL.U32 R3, R0, 0x4, RZ ;  /* 0x0000000400037824 */ /* 0x002fc800078e00ff */
[----:B0-----:R-:W-:-:S05]  /*0060*/  IMAD.WIDE R22, R3, 0x4, R22 ;  /* 0x0000000403167825 */ /* 0x001fca00078e0216 */
[----:B--2---:R-:W2:Y:S01]  /*0070*/  LDG.E R3, desc[UR36][R22.64+0x4] ;  /* 0x0000042416037981 */ /* 0x004ea2000c1e1900 */
[----:B------:R-:W0:Y:S01]  /*0080*/  LDCU UR5, c[0x0][0x2fc] ;  /* 0x00005f80ff0577ac */ /* 0x000e220008000800 */
[----:B------:R-:W1:Y:S01]  /*0090*/  S2UR UR6, SR_CTAID.X ;  /* 0x00000000000679c3 */ /* 0x000e620000002500 */
[----:B------:R-:W1:Y:S01]  /*00a0*/  S2R R5, SR_TID.X ;  /* 0x0000000000057919 */ /* 0x000e620000002100 */
[----:B------:R-:W3:Y:S06]  /*00b0*/  LDCU UR4, c[0x0][0x2f8] ;  /* 0x00005f00ff0477ac */ /* 0x000eec0008000800 */
[----:B------:R-:W1:Y:S01]  /*00c0*/  LDC R26, c[0x0][0x360] ;  /* 0x0000d800ff1a7b82 */ /* 0x000e620000000800 */
[----:B---3--:R-:W-:-:S04]  /*00d0*/  IADD3 R24, P1, PT, R1, UR4, RZ ;  /* 0x0000000401187c10 */ /* 0x008fc8000ff3e0ff */
[----:B0-----:R-:W-:Y:S01]  /*00e0*/  IADD3.X R2, PT, PT, RZ, UR5, RZ, P1, !PT ;  /* 0x00000005ff027c10 */ /* 0x001fe20008ffe4ff */
[----:B-1----:R-:W-:-:S05]  /*00f0*/  IMAD R26, R26, UR6, R5 ;  /* 0x000000061a1a7c24 */ /* 0x002fca000f8e0205 */
[----:B--2---:R-:W-:-:S13]  /*0100*/  ISETP.GE.AND P0, PT, R26, R3, PT ;  /* 0x000000031a00720c */ /* 0x004fda0003f06270 */
[----:B------:R-:W-:Y:S05]  /*0110*/  @P0 EXIT ;  /* 0x000000000000094d */ /* 0x000fea0003800000 */
[----:B------:R-:W-:Y:S01]  /*0120*/  ISETP.NE.AND P0, PT, R0, 0x2, PT ;  /* 0x000000020000780c */ /* 0x000fe20003f05270 */
[----:B------:R-:W0:Y:S01]  /*0130*/  LDC.64 R6, c[0x0][0x3a8] ;  /* 0x0000ea00ff067b82 */ /* 0x000e220000000a00 */
[----:B------:R-:W1:Y:S01]  /*0140*/  LDCU.64 UR4, c[0x0][0x3d0] ;  /* 0x00007a00ff0477ac */ /* 0x000e620008000a00 */
[----:B------:R-:W-:-:S06]  /*0150*/  SHF.R.S32.HI R0, RZ, 0x1f, R26 ;  /* 0x0000001fff007819 */ /* 0x000fcc000001141a */
[----:B------:R-:W2:Y:S08]  /*0160*/  LDC.64 R16, c[0x0][0x3b8] ;  /* 0x0000ee00ff107b82 */ /* 0x000eb00000000a00 */
[----:B------:R-:W3:Y:S01]  /*0170*/  @!P0 LDC R9, c[0x0][0x390] ;  /* 0x0000e400ff098b82 */ /* 0x000ee20000000800 */
[----:B-1----:R-:W-:-:S04]  /*0180*/  IMAD R3, R0, UR4, RZ ;  /* 0x0000000400037c24 */ /* 0x002fc8000f8e02ff */
[----:B------:R-:W-:-:S03]  /*0190*/  IMAD R3, R26, UR5, R3 ;  /* 0x000000051a037c24 */ /* 0x000fc6000f8e0203 */
[----:B------:R-:W3:Y:S01]  /*01a0*/  @!P0 LDC.64 R4, c[0x0][0x388] ;  /* 0x0000e200ff048b82 */ /* 0x000ee20000000a00 */
[----:B0-----:R-:W-:Y:S01]  /*01b0*/  IMAD.WIDE.U32 R6, R26, UR4, R6 ;  /* 0x000000041a067c25 */ /* 0x001fe2000f8e0006 */
[----:B------:R-:W0:Y:S03]  /*01c0*/  LDCU.64 UR4, c[0x0][0x3e0] ;  /* 0x00007c00ff0477ac */ /* 0x000e260008000a00 */
[----:B------:R-:W-:-:S05]  /*01d0*/  IMAD.IADD R7, R7, 0x1, R3 ;  /* 0x0000000107077824 */ /* 0x000fca00078e0203 */
[----:B------:R-:W4:Y:S01]  /*01e0*/  @!P0 LDG.E R6, desc[UR36][R6.64] ;  /* 0x0000002406068981 */ /* 0x000f22000c1e1900 */
[----:B---3--:R-:W-:-:S06]  /*01f0*/  @!P0 IMAD.WIDE R4, R9, 0x4, R4 ;  /* 0x0000000409048825 */ /* 0x008fcc00078e0204 */
[----:B------:R-:W3:Y:S01]  /*0200*/  @!P0 LDG.E R4, desc[UR36][R4.64] ;  /* 0x0000002404048981 */ /* 0x000ee2000c1e1900 */
[----:B------:R-:W-:Y:S01]  /*0210*/  @!P0 I2FP.F32.S32 R3, R26 ;  /* 0x0000001a00038245 */ /* 0x000fe20000201400 */
[----:B0-----:R-:W-:Y:S02]  /*0220*/  IMAD R9, R0, UR4, RZ ;  /* 0x0000000400097c24 */ /* 0x001fe4000f8e02ff */
[----:B--2---:R-:W-:-:S04]  /*0230*/  IMAD.WIDE.U32 R16, R26, UR4, R16 ;  /* 0x000000041a107c25 */ /* 0x004fc8000f8e0010 */
[----:B------:R-:W-:Y:S01]  /*0240*/  IMAD R9, R26, UR5, R9 ;  /* 0x000000051a097c24 */ /* 0x000fe2000f8e0209 */
[----:B------:R-:W-:-:S03]  /*0250*/  MOV R18, R16 ;  /* 0x0000001000127202 */ /* 0x000fc60000000f00 */
[----:B------:R-:W-:Y:S01]  /*0260*/  IMAD.IADD R19, R17, 0x1, R9 ;  /* 0x0000000111137824 */ /* 0x000fe200078e0209 */
[----:B---3--:R-:W-:-:S05]  /*0270*/  @!P0 FSET.BF.EQ.AND R3, R4, R3, PT ;  /* 0x000000030403820a */ /* 0x008fca0003802000 */
[----:B----4-:R-:W-:-:S05]  /*0280*/  @!P0 FADD R3, R6, -R3 ;  /* 0x8000000306038221 */ /* 0x010fca0000000000 */
[----:B------:R0:W-:Y:S01]  /*0290*/  @!P0 STG.E desc[UR36][R18.64], R3 ;  /* 0x0000000312008986 */ /* 0x0001e2000c101924 */
[----:B------:R-:W-:Y:S05]  /*02a0*/  @!P0 BRA `(.L_x_2) ;  /* 0x0000000000a08947 */ /* 0x000fea0003800000 */
[----:B------:R1:W-:Y:S04]  /*02b0*/  STG.E desc[UR36][R18.64], RZ ;  /* 0x000000ff12007986 */ /* 0x0003e8000c101924 */
[----:B------:R-:W2:Y:S02]  /*02c0*/  LDG.E R0, desc[UR36][R22.64+0x8] ;  /* 0x0000082416007981 */ /* 0x000ea4000c1e1900 */
[----:B--2---:R-:W-:-:S13]  /*02d0*/  ISETP.GE.AND P0, PT, R0, 0x1, PT ;  /* 0x000000010000780c */ /* 0x004fda0003f06270 */
[----:B-1----:R-:W-:Y:S05]  /*02e0*/  @!P0 BRA `(.L_x_2) ;  /* 0x0000000000908947 */ /* 0x002fea0003800000 */
[----:B------:R-:W-:Y:S01]  /*02f0*/  BSSY.RECONVERGENT B8, `(.L_x_2) ;  /* 0x0000023000087945 */ /* 0x000fe20003800200 */
[----:B------:R-:W-:Y:S02]  /*0300*/  IMAD.MOV.U32 R4, RZ, RZ, R0 ;  /* 0x000000ffff047224 */ /* 0x000fe400078e0000 */
[----:B------:R-:W-:-:S07]  /*0310*/  IMAD.MOV.U32 R25, RZ, RZ, RZ ;  /* 0x000000ffff197224 */ /* 0x000fce00078e00ff */
.L_x_9:
[----:B-1----:R-:W1:Y:S01]  /*0320*/  LDC R0, c[0x0][0x380] ;  /* 0x0000e000ff007b82 */ /* 0x002e620000000800 */
[----:B------:R-:W-:Y:S04]  /*0330*/  BSSY.RECONVERGENT B7, `(.L_x_3) ;  /* 0x000001b000077945 */ /* 0x000fe80003800200 */
[----:B------:R-:W-:Y:S01]  /*0340*/  BSSY.RELIABLE B6, `(.L_x_4) ;  /* 0x0000016000067945 */ /* 0x000fe20003800100 */
[----:B-1----:R-:W-:-:S13]  /*0350*/  LOP3.LUT P0, RZ, R26, R0, RZ, 0xfc, !PT ;  /* 0x000000001aff7212 */ /* 0x002fda000780fcff */
[----:B------:R-:W-:Y:S05]  /*0360*/  @P0 BRA `(.L_x_5) ;  /* 0x0000000000400947 */ /* 0x000fea0003800000 */
[----:B------:R-:W-:-:S13]  /*0370*/  ISETP.NE.AND P0, PT, R25, RZ, PT ;  /* 0x000000ff1900720c */ /* 0x000fda0003f05270 */
[----:B------:R-:W-:Y:S05]  /*0380*/  @P0 BREAK.RELIABLE B6 ;  /* 0x0000000000060942 */ /* 0x000fea0003800100 */
[----:B------:R-:W-:Y:S05]  /*0390*/  @P0 BRA `(.L_x_6) ;  /* 0x0000000000500947 */ /* 0x000fea0003800000 */
[----:B------:R-:W1:Y:S01]  /*03a0*/  LDC.64 R10, c[0x0][0x3c0] ;  /* 0x0000f000ff0a7b82 */ /* 0x000e620000000a00 */
[----:B------:R-:W-:Y:S01]  /*03b0*/  MOV R8, 0x8 ;  /* 0x0000000800087802 */ /* 0x000fe20000000f00 */
[----:B------:R2:W-:Y:S01]  /*03c0*/  STL [R1], R0 ;  /* 0x0000000001007387 */ /* 0x0005e20000100800 */
[----:B------:R-:W3:Y:S01]  /*03d0*/  LDCU.64 UR4, c[0x4][URZ] ;  /* 0x01000000ff0477ac */ /* 0x000ee20008000a00 */
[----:B------:R-:W-:Y:S01]  /*03e0*/  IMAD.MOV.U32 R6, RZ, RZ, R24 ;  /* 0x000000ffff067224 */ /* 0x000fe200078e0018 */
[----:B------:R-:W-:-:S03]  /*03f0*/  MOV R7, R2 ;  /* 0x0000000200077202 */ /* 0x000fc60000000f00 */
[----:B------:R-:W4:Y:S01]  /*0400*/  LDC.64 R8, c[0x4][R8] ;  /* 0x0100000008087b82 */ /* 0x000f220000000a00 */
[----:B---3--:R-:W-:Y:S01]  /*0410*/  MOV R4, UR4 ;  /* 0x0000000400047c02 */ /* 0x008fe20008000f00 */
[----:B------:R-:W-:Y:S01]  /*0420*/  IMAD.U32 R5, RZ, RZ, UR5 ;  /* 0x00000005ff057e24 */ /* 0x000fe2000f8e00ff */
[----:B-1----:R2:W-:Y:S06]  /*0430*/  STL.64 [R1+0x8], R10 ;  /* 0x0000080a01007387 */ /* 0x0025ec0000100a00 */
[----:B------:R-:W-:-:S07]  /*0440*/  LEPC R20, `(.L_x_7) ;  /* 0x000000001014794e */ /* 0x000fce0000000000 */
[----:B0-2-4-:R-:W-:Y:S05]  /*0450*/  CALL.ABS.NOINC R8 ;  /* 0x0000000008007343 */ /* 0x015fea0003c00000 */
.L_x_7:
[----:B------:R-:W-:Y:S05]  /*0460*/  BRA `(.L_x_8) ;  /* 0x00000000000c7947 */ /* 0x000fea0003800000 */
.L_x_5:
[----:B------:R-:W-:-:S13]  /*0470*/  ISETP.NE.AND P0, PT, R25, RZ, PT ;  /* 0x000000ff1900720c */ /* 0x000fda0003f05270 */
[----:B------:R-:W-:Y:S05]  /*0480*/  @P0 BREAK.RELIABLE B6 ;  /* 0x0000000000060942 */ /* 0x000fea0003800100 */
[----:B------:R-:W-:Y:S05]  /*0490*/  @P0 BRA `(.L_x_6) ;  /* 0x0000000000100947 */ /* 0x000fea0003800000 */
.L_x_8:
[----:B------:R-:W-:Y:S05]  /*04a0*/  BSYNC.RELIABLE B6 ;  /* 0x0000000000067941 */ /* 0x000fea0003800100 */
.L_x_4:
[----:B0-----:R-:W-:-:S05]  /*04b0*/  IMAD.MOV.U32 R3, RZ, RZ, 0x40000000 ;  /* 0x40000000ff037424 */ /* 0x001fca00078e00ff */
[----:B------:R1:W-:Y:S04]  /*04c0*/  STG.E desc[UR36][R18.64], R3 ;  /* 0x0000000312007986 */ /* 0x0003e8000c101924 */
[----:B------:R1:W5:Y:S02]  /*04d0*/  LDG.E R4, desc[UR36][R22.64+0x8] ;  /* 0x0000082416047981 */ /* 0x000364000c1e1900 */
.L_x_6:
[----:B------:R-:W-:Y:S05]  /*04e0*/  BSYNC.RECONVERGENT B7 ;  /* 0x0000000000077941 */ /* 0x000fea0003800200 */
.L_x_3:
[----:B------:R-:W-:-:S04]  /*04f0*/  IADD3 R25, PT, PT, R25, 0x1, RZ ;  /* 0x0000000119197810 */ /* 0x000fc80007ffe0ff */
[----:B-----5:R-:W-:-:S13]  /*0500*/  ISETP.GE.AND P0, PT, R25, R4, PT ;  /* 0x000000041900720c */ /* 0x020fda0003f06270 */
[----:B------:R-:W-:Y:S05]  /*0510*/  @!P0 BRA `(.L_x_9) ;  /* 0xfffffffc00808947 */ /* 0x000fea000383ffff */
[----:B------:R-:W-:Y:S05]  /*0520*/  BSYNC.RECONVERGENT B8 ;  /* 0x0000000000087941 */ /* 0x000fea0003800200 */
.L_x_2:
[----:B------:R-:W2:Y:S01]  /*0530*/  LDC R0, c[0x0][0x380] ;  /* 0x0000e000ff007b82 */ /* 0x000ea20000000800 */
[----:B------:R-:W-:-:S04]  /*0540*/  ISETP.NE.AND P0, PT, R26, RZ, PT ;  /* 0x000000ff1a00720c */ /* 0x000fc80003f05270 */
[----:B--2---:R-:W-:-:S13]  /*0550*/  ISETP.NE.OR P0, PT, R0, 0x1, P0 ;  /* 0x000000010000780c */ /* 0x004fda0000705670 */
[----:B------:R-:W-:Y:S05]  /*0560*/  @P0 EXIT ;  /* 0x000000000000094d */ /* 0x000fea0003800000 */
[----:B------:R-:W-:Y:S01]  /*0570*/  IMAD.MOV.U32 R0, RZ, RZ, 0x1 ;  /* 0x00000001ff007424 */ /* 0x000fe200078e00ff */
[----:B------:R-:W-:Y:S01]  /*0580*/  MOV R17, R19 ;  /* 0x0000001300117202 */ /* 0x000fe20000000f00 */
[----:B------:R-:W2:Y:S01]  /*0590*/  LDCU.64 UR4, c[0x4][URZ] ;  /* 0x01000000ff0477ac */ /* 0x000ea20008000a00 */
[----:B01----:R-:W-:Y:S01]  /*05a0*/  MOV R3, 0x8 ;  /* 0x0000000800037802 */ /* 0x003fe20000000f00 */
[----:B------:R-:W-:Y:S01]  /*05b0*/  IMAD.MOV.U32 R6, RZ, RZ, R24 ;  /* 0x000000ffff067224 */ /* 0x000fe200078e0018 */
[----:B------:R0:W-:Y:S01]  /*05c0*/  STL [R1], R0 ;  /* 0x0000000001007387 */ /* 0x0001e20000100800 */
[----:B------:R-:W-:Y:S01]  /*05d0*/  MOV R7, R2 ;  /* 0x0000000200077202 */ /* 0x000fe20000000f00 */
[----:B------:R0:W1:Y:S02]  /*05e0*/  LDC.64 R8, c[0x4][R3] ;  /* 0x0100000003087b82 */ /* 0x0000640000000a00 */
[----:B------:R0:W-:Y:S01]  /*05f0*/  STL.64 [R1+0x8], R16 ;  /* 0x0000081001007387 */ /* 0x0001e20000100a00 */
[----:B--2---:R-:W-:Y:S01]  /*0600*/  IMAD.U32 R4, RZ, RZ, UR4 ;  /* 0x00000004ff047e24 */ /* 0x004fe2000f8e00ff */
[----:B0-----:R-:W-:-:S07]  /*0610*/  MOV R5, UR5 ;  /* 0x0000000500057c02 */ /* 0x001fce0008000f00 */
[----:B------:R-:W-:-:S07]  /*0620*/  LEPC R20, `(.L_x_10) ;  /* 0x000000001014794e */ /* 0x000fce0000000000 */
[----:B-1----:R-:W-:Y:S05]  /*0630*/  CALL.ABS.NOINC R8 ;  /* 0x0000000008007343 */ /* 0x002fea0003c00000 */
.L_x_10:
[----:B------:R-:W-:Y:S05]  /*0640*/  EXIT ;  /* 0x000000000000794d */ /* 0x000fea0003800000 */
.L_x_11:
        /* <DEDUP_REMOVED lines=11> */
.L_x_67:


//--------------------- .text._Z11calc_grad_wiPfiPiS_S_S_S_mmmm --------------------------
	.section	.text._Z11calc_grad_wiPfiPiS_S_S_S_mmmm,"ax",@progbits
	.align	128
        .global         _Z11calc_grad_wiPfiPiS_S_S_S_mmmm
        .type           _Z11calc_grad_wiPfiPiS_S_S_S_mmmm,@function
        .size           _Z11calc_grad_wiPfiPiS_S_S_S_mmmm,(.L_x_68 - _Z11calc_grad_wiPfiPiS_S_S_S_mmmm)
        .other          _Z11calc_grad_wiPfiPiS_S_S_S_mmmm,@"STO_CUDA_ENTRY STV_DEFAULT"
_Z11calc_grad_wiPfiPiS_S_S_S_mmmm:
.text._Z11calc_grad_wiPfiPiS_S_S_S_mmmm:
[----:B------:R-:W-:Y:S08]  /*0000*/  LDC R1, c[0x0][0x37c] ;  /* 0x0000df00ff017b82 */ /* 0x000ff00000000800 */
[----:B------:R-:W0:Y:S01]  /*0010*/  LDC R5, c[0x0][0x380] ;  /* 0x0000e000ff057b82 */ /* 0x000e220000000800 */
[----:B------:R-:W1:Y:S07]  /*0020*/  LDCU.64 UR4, c[0x0][0x358] ;  /* 0x00006b00ff0477ac */ /* 0x000e6e0008000a00 */
[----:B------:R-:W2:Y:S01]  /*0030*/  LDC.64 R2, c[0x0][0x398] ;  /* 0x0000e600ff027b82 */ /* 0x000ea20000000a00 */
[----:B0-----:R-:W-:-:S04]  /*0040*/  IMAD.SHL.U32 R5, R5, 0x4, RZ ;  /* 0x0000000405057824 */ /* 0x001fc800078e00ff */
[----:B--2---:R-:W-:-:S05]  /*0050*/  IMAD.WIDE R2, R5, 0x4, R2 ;  /* 0x0000000405027825 */ /* 0x004fca00078e0202 */
[----:B-1----:R-:W2:Y:S04]  /*0060*/  LDG.E R4, desc[UR4][R2.64+0x4] ;  /* 0x0000040402047981 */ /* 0x002ea8000c1e1900 */
[----:B------:R-:W2:Y:S01]  /*0070*/  LDG.E R5, desc[UR4][R2.64] ;  /* 0x0000000402057981 */ /* 0x000ea2000c1e1900 */
[----:B------:R-:W0:Y:S01]  /*0080*/  S2UR UR6, SR_CTAID.X ;  /* 0x00000000000679c3 */ /* 0x000e220000002500 */
[----:B------:R-:W0:Y:S07]  /*0090*/  S2R R7, SR_TID.X ;  /* 0x0000000000077919 */ /* 0x000e2e0000002100 */
[----:B------:R-:W0:Y:S02]  /*00a0*/  LDC R0, c[0x0][0x360] ;  /* 0x0000d800ff007b82 */ /* 0x000e240000000800 */
[----:B0-----:R-:W-:-:S02]  /*00b0*/  IMAD R0, R0, UR6, R7 ;  /* 0x0000000600007c24 */ /* 0x001fc4000f8e0207 */
[----:B--2---:R-:W-:-:S05]  /*00c0*/  IMAD R7, R4, R5, RZ ;  /* 0x0000000504077224 */ /* 0x004fca00078e02ff */
[----:B------:R-:W-:-:S13]  /*00d0*/  ISETP.GE.AND P0, PT, R0, R7, PT ;  /* 0x000000070000720c */ /* 0x000fda0003f06270 */
[----:B------:R-:W-:Y:S05]  /*00e0*/  @P0 EXIT ;  /* 0x000000000000094d */ /* 0x000fea0003800000 */
[-C--:B------:R-:W-:Y:S01]  /*00f0*/  IABS R7, R5.reuse ;  /* 0x0000000500077213 */ /* 0x080fe20000000000 */
[----:B------:R-:W0:Y:S01]  /*0100*/  LDCU.64 UR6, c[0x0][0x3d8] ;  /* 0x00007b00ff0677ac */ /* 0x000e220008000a00 */
[----:B------:R-:W-:Y:S02]  /*0110*/  IABS R8, R0 ;  /* 0x0000000000087213 */ /* 0x000fe40000000000 */
[----:B------:R-:W1:Y:S01]  /*0120*/  I2F.RP R4, R7 ;  /* 0x0000000700047306 */ /* 0x000e620000209400 */
[-C--:B------:R-:W-:Y:S02]  /*0130*/  IABS R10, R5.reuse ;  /* 0x00000005000a7213 */ /* 0x080fe40000000000 */
[----:B------:R-:W-:-:S04]  /*0140*/  LOP3.LUT R0, R0, R5, RZ, 0x3c, !PT ;  /* 0x0000000500007212 */ /* 0x000fc800078e3cff */
[----:B------:R-:W-:Y:S01]  /*0150*/  ISETP.GE.AND P1, PT, R0, RZ, PT ;  /* 0x000000ff0000720c */ /* 0x000fe20003f26270 */
[----:B-1----:R-:W1:Y:S02]  /*0160*/  MUFU.RCP R4, R4 ;  /* 0x0000000400047308 */ /* 0x002e640000001000 */
[----:B-1----:R-:W-:-:S06]  /*0170*/  IADD3 R2, PT, PT, R4, 0xffffffe, RZ ;  /* 0x0ffffffe04027810 */ /* 0x002fcc0007ffe0ff */
[----:B------:R1:W2:Y:S02]  /*0180*/  F2I.FTZ.U32.TRUNC.NTZ R3, R2 ;  /* 0x0000000200037305 */ /* 0x0002a4000021f000 */
[----:B-1----:R-:W-:Y:S02]  /*0190*/  IMAD.MOV.U32 R2, RZ, RZ, RZ ;  /* 0x000000ffff027224 */ /* 0x002fe400078e00ff */
[----:B--2---:R-:W-:-:S04]  /*01a0*/  IMAD.MOV R6, RZ, RZ, -R3 ;  /* 0x000000ffff067224 */ /* 0x004fc800078e0a03 */
[----:B------:R-:W-:Y:S01]  /*01b0*/  IMAD R9, R6, R7, RZ ;  /* 0x0000000706097224 */ /* 0x000fe200078e02ff */
[----:B------:R-:W-:-:S03]  /*01c0*/  MOV R6, R8 ;  /* 0x0000000800067202 */ /* 0x000fc60000000f00 */
[----:B------:R-:W-:Y:S01]  /*01d0*/  IMAD.HI.U32 R3, R3, R9, R2 ;  /* 0x0000000903037227 */ /* 0x000fe200078e0002 */
[----:B------:R-:W-:-:S05]  /*01e0*/  IADD3 R9, PT, PT, RZ, -R10, RZ ;  /* 0x8000000aff097210 */ /* 0x000fca0007ffe0ff */
[----:B------:R-:W-:-:S04]  /*01f0*/  IMAD.HI.U32 R4, R3, R6, RZ ;  /* 0x0000000603047227 */ /* 0x000fc800078e00ff */
[----:B------:R-:W-:-:S05]  /*0200*/  IMAD R2, R4, R9, R6 ;  /* 0x0000000904027224 */ /* 0x000fca00078e0206 */
[----:B------:R-:W-:-:S13]  /*0210*/  ISETP.GT.U32.AND P2, PT, R7, R2, PT ;  /* 0x000000020700720c */ /* 0x000fda0003f44070 */
[----:B------:R-:W-:Y:S01]  /*0220*/  @!P2 IMAD.IADD R2, R2, 0x1, -R7 ;  /* 0x000000010202a824 */ /* 0x000fe200078e0a07 */
[----:B------:R-:W-:Y:S02]  /*0230*/  @!P2 IADD3 R4, PT, PT, R4, 0x1, RZ ;  /* 0x000000010404a810 */ /* 0x000fe40007ffe0ff */
[----:B------:R-:W-:Y:S02]  /*0240*/  ISETP.NE.AND P2, PT, R5, RZ, PT ;  /* 0x000000ff0500720c */ /* 0x000fe40003f45270 */
[----:B------:R-:W-:Y:S02]  /*0250*/  ISETP.GE.U32.AND P0, PT, R2, R7, PT ;  /* 0x000000070200720c */ /* 0x000fe40003f06070 */
[----:B------:R-:W0:Y:S11]  /*0260*/  LDC.64 R2, c[0x0][0x3b8] ;  /* 0x0000ee00ff027b82 */ /* 0x000e360000000a00 */
[----:B------:R-:W-:-:S05]  /*0270*/  @P0 VIADD R4, R4, 0x1 ;  /* 0x0000000104040836 */ /* 0x000fca0000000000 */
[----:B------:R-:W-:Y:S02]  /*0280*/  @!P1 IADD3 R4, PT, PT, -R4, RZ, RZ ;  /* 0x000000ff04049210 */ /* 0x000fe40007ffe1ff */
[----:B------:R-:W-:-:S04]  /*0290*/  @!P2 LOP3.LUT R4, RZ, R5, RZ, 0x33, !PT ;  /* 0x00000005ff04a212 */ /* 0x000fc800078e33ff */
[----:B------:R-:W-:Y:S01]  /*02a0*/  SHF.R.S32.HI R0, RZ, 0x1f, R4 ;  /* 0x0000001fff007819 */ /* 0x000fe20000011404 */
[----:B0-----:R-:W-:-:S04]  /*02b0*/  IMAD.WIDE.U32 R2, R4, UR6, R2 ;  /* 0x0000000604027c25 */ /* 0x001fc8000f8e0002 */
[----:B------:R-:W-:-:S04]  /*02c0*/  IMAD R5, R0, UR6, RZ ;  /* 0x0000000600057c24 */ /* 0x000fc8000f8e02ff */
[----:B------:R-:W-:-:S04]  /*02d0*/  IMAD R5, R4, UR7, R5 ;  /* 0x0000000704057c24 */ /* 0x000fc8000f8e0205 */
[----:B------:R-:W-:-:S05]  /*02e0*/  IMAD.IADD R3, R3, 0x1, R5 ;  /* 0x0000000103037824 */ /* 0x000fca00078e0205 */
[----:B------:R-:W-:Y:S01]  /*02f0*/  STG.E desc[UR4][R2.64], RZ ;  /* 0x000000ff02007986 */ /* 0x000fe2000c101904 */
[----:B------:R-:W-:Y:S05]  /*0300*/  EXIT ;  /* 0x000000000000794d */ /* 0x000fea0003800000 */
.L_x_12:
        /* <DEDUP_REMOVED lines=15> */
.L_x_68:


//--------------------- .text._Z13cross_entropyPfS_S_mmmi --------------------------
	.section	.text._Z13cross_entropyPfS_S_mmmi,"ax",@progbits
	.align	128
        .global         _Z13cross_entropyPfS_S_mmmi
        .type           _Z13cross_entropyPfS_S_mmmi,@function
        .size           _Z13cross_entropyPfS_S_mmmi,(.L_x_69 - _Z13cross_entropyPfS_S_mmmi)
        .other          _Z13cross_entropyPfS_S_mmmi,@"STO_CUDA_ENTRY STV_DEFAULT"
_Z13cross_entropyPfS_S_mmmi:
.text._Z13cross_entropyPfS_S_mmmi:
[----:B------:R-:W-:Y:S01]  /*0000*/  LDC R1, c[0x0][0x37c] ;  /* 0x0000df00ff017b82 */ /* 0x000fe20000000800 */
[----:B------:R-:W0:Y:S01]  /*0010*/  S2R R0, SR_TID.X ;  /* 0x0000000000007919 */ /* 0x000e220000002100 */
[----:B------:R-:W1:Y:S06]  /*0020*/  LDCU.128 UR8, c[0x0][0x3a0] ;  /* 0x00007400ff0877ac */ /* 0x000e6c0008000c00 */
[----:B------:R-:W0:Y:S08]  /*0030*/  S2UR UR7, SR_CTAID.X ;  /* 0x00000000000779c3 */ /* 0x000e300000002500 */
[----:B------:R-:W0:Y:S01]  /*0040*/  LDC R7, c[0x0][0x360] ;  /* 0x0000d800ff077b82 */ /* 0x000e220000000800 */
[----:B-1----:R-:W-:-:S02]  /*0050*/  UIMAD UR6, UR11, UR8, URZ ;  /* 0x000000080b0672a4 */ /* 0x002fc4000f8e02ff */
[----:B------:R-:W-:Y:S02]  /*0060*/  UIMAD.WIDE.U32 UR4, UR10, UR8, URZ ;  /* 0x000000080a0472a5 */ /* 0x000fe4000f8e00ff */
[----:B------:R-:W-:-:S04]  /*0070*/  UIMAD UR6, UR10, UR9, UR6 ;  /* 0x000000090a0672a4 */ /* 0x000fc8000f8e0206 */
[----:B------:R-:W-:-:S06]  /*0080*/  UIADD3 UR5, UPT, UPT, UR5, UR6, URZ ;  /* 0x0000000605057290 */ /* 0x000fcc000fffe0ff */
[----:B------:R-:W-:Y:S01]  /*0090*/  MOV R3, UR5 ;  /* 0x0000000500037c02 */ /* 0x000fe20008000f00 */
[----:B0-----:R-:W-:-:S05]  /*00a0*/  IMAD R7, R7, UR7, R0 ;  /* 0x0000000707077c24 */ /* 0x001fca000f8e0200 */
[----:B------:R-:W-:Y:S02]  /*00b0*/  ISETP.LT.U32.AND P0, PT, R7, UR4, PT ;  /* 0x0000000407007c0c */ /* 0x000fe4000bf01070 */
[----:B------:R-:W-:-:S04]  /*00c0*/  SHF.R.S32.HI R0, RZ, 0x1f, R7 ;  /* 0x0000001fff007819 */ /* 0x000fc80000011407 */
[----:B------:R-:W-:-:S13]  /*00d0*/  ISETP.GT.U32.AND.EX P0, PT, R3, R0, PT, P0 ;  /* 0x000000000300720c */ /* 0x000fda0003f04100 */
[----:B------:R-:W-:Y:S05]  /*00e0*/  @!P0 EXIT ;  /* 0x000000000000894d */ /* 0x000fea0003800000 */
[----:B------:R-:W0:Y:S01]  /*00f0*/  LDC R9, c[0x0][0x3b0] ;  /* 0x0000ec00ff097b82 */ /* 0x000e220000000800 */
[----:B------:R-:W1:Y:S01]  /*0100*/  LDCU.64 UR6, c[0x0][0x398] ;  /* 0x00007300ff0677ac */ /* 0x000e620008000a00 */
[----:B------:R-:W2:Y:S06]  /*0110*/  LDCU.64 UR4, c[0x0][0x358] ;  /* 0x00006b00ff0477ac */ /* 0x000eac0008000a00 */
[----:B------:R-:W0:Y:S08]  /*0120*/  LDC.64 R4, c[0x0][0x388] ;  /* 0x0000e200ff047b82 */ /* 0x000e300000000a00 */
[----:B------:R-:W3:Y:S01]  /*0130*/  LDC.64 R2, c[0x0][0x380] ;  /* 0x0000e000ff027b82 */ /* 0x000ee20000000a00 */
[----:B-1----:R-:W-:-:S02]  /*0140*/  IMAD R0, R0, UR6, RZ ;  /* 0x0000000600007c24 */ /* 0x002fc4000f8e02ff */
[----:B0-----:R-:W-:-:S06]  /*0150*/  IMAD.WIDE R4, R9, 0x4, R4 ;  /* 0x0000000409047825 */ /* 0x001fcc00078e0204 */
[----:B--2---:R0:W2:Y:S01]  /*0160*/  LDG.E R4, desc[UR4][R4.64] ;  /* 0x0000000404047981 */ /* 0x0040a2000c1e1900 */
[C---:B------:R-:W-:Y:S02]  /*0170*/  IMAD R9, R7.reuse, UR7, R0 ;  /* 0x0000000707097c24 */ /* 0x040fe4000f8e0200 */
[----:B---3--:R-:W-:-:S05]  /*0180*/  IMAD.WIDE.U32 R2, R7, UR6, R2 ;  /* 0x0000000607027c25 */ /* 0x008fca000f8e0002 */
[----:B------:R-:W-:-:S05]  /*0190*/  IADD3 R3, PT, PT, R3, R9, RZ ;  /* 0x0000000903037210 */ /* 0x000fca0007ffe0ff */
[----:B------:R-:W3:Y:S01]  /*01a0*/  LDG.E R2, desc[UR4][R2.64] ;  /* 0x0000000402027981 */ /* 0x000ee2000c1e1900 */
[----:B------:R-:W-:Y:S01]  /*01b0*/  I2FP.F32.S32 R7, R7 ;  /* 0x0000000700077245 */ /* 0x000fe20000201400 */
[----:B0-----:R-:W-:-:S03]  /*01c0*/  HFMA2 R5, -RZ, RZ, 1.5048828125, 33.21875 ;  /* 0x3e055027ff057431 */ /* 0x001fc600000001ff */
[----:B--2---:R-:W-:-:S13]  /*01d0*/  FSETP.NEU.AND P0, PT, R4, R7, PT ;  /* 0x000000070400720b */ /* 0x004fda0003f0d000 */
[----:B---3--:R-:W-:Y:S01]  /*01e0*/  @!P0 MOV R7, R2 ;  /* 0x0000000200078202 */ /* 0x008fe20000000f00 */
[----:B------:R-:W-:-:S05]  /*01f0*/  @P0 FADD R7, -R2, 1 ;  /* 0x3f80000002070421 */ /* 0x000fca0000000100 */
[----:B------:R-:W-:-:S13]  /*0200*/  FSETP.GEU.AND P0, PT, R7, 1.175494350822287508e-38, PT ;  /* 0x008000000700780b */ /* 0x000fda0003f0e000 */
[----:B------:R-:W-:-:S05]  /*0210*/  @!P0 FMUL R7, R7, 8388608 ;  /* 0x4b00000007078820 */ /* 0x000fca0000400000 */
[----:B------:R-:W-:-:S04]  /*0220*/  IADD3 R0, PT, PT, R7, -0x3f2aaaab, RZ ;  /* 0xc0d5555507007810 */ /* 0x000fc80007ffe0ff */
[----:B------:R-:W-:-:S04]  /*0230*/  LOP3.LUT R4, R0, 0xff800000, RZ, 0xc0, !PT ;  /* 0xff80000000047812 */ /* 0x000fc800078ec0ff */
[----:B------:R-:W-:-:S05]  /*0240*/  IADD3 R0, PT, PT, R7, -R4, RZ ;  /* 0x8000000407007210 */ /* 0x000fca0007ffe0ff */
[----:B------:R-:W-:Y:S01]  /*0250*/  FADD R2, R0, -1 ;  /* 0xbf80000000027421 */ /* 0x000fe20000000000 */
[----:B------:R-:W-:Y:S02]  /*0260*/  FSEL R0, RZ, -23, P0 ;  /* 0xc1b80000ff007808 */ /* 0x000fe40000000000 */
[----:B------:R-:W-:Y:S01]  /*0270*/  ISETP.GT.U32.AND P0, PT, R7, 0x7f7fffff, PT ;  /* 0x7f7fffff0700780c */ /* 0x000fe20003f04070 */
[----:B------:R-:W-:-:S04]  /*0280*/  FFMA R3, R2, -R5, 0.14084610342979431152 ;  /* 0x3e1039f602037423 */ /* 0x000fc80000000805 */
[----:B------:R-:W-:-:S04]  /*0290*/  FFMA R3, R2, R3, -0.12148627638816833496 ;  /* 0xbdf8cdcc02037423 */ /* 0x000fc80000000003 */
[----:B------:R-:W-:-:S04]  /*02a0*/  FFMA R3, R2, R3, 0.13980610668659210205 ;  /* 0x3e0f295502037423 */ /* 0x000fc80000000003 */
[----:B------:R-:W-:-:S04]  /*02b0*/  FFMA R3, R2, R3, -0.16684235632419586182 ;  /* 0xbe2ad8b902037423 */ /* 0x000fc80000000003 */
[----:B------:R-:W-:-:S04]  /*02c0*/  FFMA R3, R2, R3, 0.20012299716472625732 ;  /* 0x3e4ced0b02037423 */ /* 0x000fc80000000003 */
[----:B------:R-:W-:-:S04]  /*02d0*/  FFMA R3, R2, R3, -0.24999669194221496582 ;  /* 0xbe7fff2202037423 */ /* 0x000fc80000000003 */
[----:B------:R-:W-:-:S04]  /*02e0*/  FFMA R3, R2, R3, 0.33333182334899902344 ;  /* 0x3eaaaa7802037423 */ /* 0x000fc80000000003 */
[C---:B------:R-:W-:Y:S01]  /*02f0*/  FFMA R5, R2.reuse, R3, -0.5 ;  /* 0xbf00000002057423 */ /* 0x040fe20000000003 */
[----:B------:R-:W-:Y:S02]  /*0300*/  I2FP.F32.S32 R3, R4 ;  /* 0x0000000400037245 */ /* 0x000fe40000201400 */
[----:B------:R-:W-:Y:S01]  /*0310*/  MOV R4, 0x7f800000 ;  /* 0x7f80000000047802 */ /* 0x000fe20000000f00 */
[C---:B------:R-:W-:Y:S02]  /*0320*/  FMUL R5, R2.reuse, R5 ;  /* 0x0000000502057220 */ /* 0x040fe40000400000 */
[----:B------:R-:W-:Y:S02]  /*0330*/  FFMA R0, R3, 1.1920928955078125e-07, R0 ;  /* 0x3400000003007823 */ /* 0x000fe40000000000 */
[----:B------:R-:W-:Y:S02]  /*0340*/  FFMA R5, R2, R5, R2 ;  /* 0x0000000502057223 */ /* 0x000fe40000000002 */
[----:B------:R-:W0:Y:S02]  /*0350*/  LDC.64 R2, c[0x0][0x390] ;  /* 0x0000e400ff027b82 */ /* 0x000e240000000a00 */
[----:B------:R-:W-:Y:S01]  /*0360*/  FFMA R0, R0, 0.69314718246459960938, R5 ;  /* 0x3f31721800007823 */ /* 0x000fe20000000005 */
[C---:B------:R-:W-:Y:S01]  /*0370*/  @P0 FFMA R0, R7.reuse, R4, +INF ;  /* 0x7f80000007000423 */ /* 0x040fe20000000004 */
[----:B------:R-:W-:-:S04]  /*0380*/  FSETP.NEU.AND P0, PT, R7, RZ, PT ;  /* 0x000000ff0700720b */ /* 0x000fc80003f0d000 */
[----:B------:R-:W-:-:S04]  /*0390*/  FSEL R0, -R0, +INF , P0 ;  /* 0x7f80000000007808 */ /* 0x000fc80000000100 */
[----:B------:R-:W-:-:S04]  /*03a0*/  FSETP.NEU.AND P0, PT, |R0|, +INF , PT ;  /* 0x7f8000000000780b */ /* 0x000fc80003f0d200 */
[----:B------:R-:W-:-:S05]  /*03b0*/  FSEL R5, R0, 1000000, P0 ;  /* 0x4974240000057808 */ /* 0x000fca0000000000 */
[----:B0-----:R-:W-:Y:S01]  /*03c0*/  REDG.E.ADD.F32.FTZ.RN.STRONG.GPU desc[UR4][R2.64], R5 ;  /* 0x00000005020079a6 */ /* 0x001fe2000c12f304 */
[----:B------:R-:W-:Y:S05]  /*03d0*/  EXIT ;  /* 0x000000000000794d */ /* 0x000fea0003800000 */
.L_x_13:
        /* <DEDUP_REMOVED lines=10> */
.L_x_69:


//--------------------- .text._Z7softmaxPfS_S_S_mmmm --------------------------
	.section	.text._Z7softmaxPfS_S_S_mmmm,"ax",@progbits
	.align	128
        .global         _Z7softmaxPfS_S_S_mmmm
        .type           _Z7softmaxPfS_S_S_mmmm,@function
        .size           _Z7softmaxPfS_S_S_mmmm,(.L_x_61 - _Z7softmaxPfS_S_S_mmmm)
        .other          _Z7softmaxPfS_S_S_mmmm,@"STO_CUDA_ENTRY STV_DEFAULT"
_Z7softmaxPfS_S_S_mmmm:
.text._Z7softmaxPfS_S_S_mmmm:
        /* <DEDUP_REMOVED lines=9> */
[----:B------:R-:W-:Y:S02]  /*0090*/  IMAD.U32 R2, RZ, RZ, UR5 ;  /* 0x00000005ff027e24 */ /* 0x000fe4000f8e00ff */
[----:B0-----:R-:W-:-:S05]  /*00a0*/  IMAD R0, R0, UR7, R3 ;  /* 0x0000000700007c24 */ /* 0x001fca000f8e0203 */
[----:B------:R-:W-:Y:S02]  /*00b0*/  ISETP.LT.U32.AND P0, PT, R0, UR4, PT ;  /* 0x0000000400007c0c */ /* 0x000fe4000bf01070 */
[----:B------:R-:W-:-:S04]  /*00c0*/  SHF.R.S32.HI R5, RZ, 0x1f, R0 ;  /* 0x0000001fff057819 */ /* 0x000fc80000011400 */
[----:B------:R-:W-:-:S13]  /*00d0*/  ISETP.GT.U32.AND.EX P0, PT, R2, R5, PT, P0 ;  /* 0x000000050200720c */ /* 0x000fda0003f04100 */
[----:B------:R-:W-:Y:S05]  /*00e0*/  @!P0 EXIT ;  /* 0x000000000000894d */ /* 0x000fea0003800000 */
[----:B------:R-:W-:Y:S01]  /*00f0*/  LOP3.LUT R2, R5, UR11, RZ, 0xfc, !PT ;  /* 0x0000000b05027c12 */ /* 0x000fe2000f8efcff */
[----:B------:R-:W0:Y:S01]  /*0100*/  LDCU.64 UR4, c[0x0][0x358] ;  /* 0x00006b00ff0477ac */ /* 0x000e220008000a00 */
[----:B------:R-:W-:Y:S02]  /*0110*/  BSSY.RECONVERGENT B0, `(.L_x_14) ;  /* 0x000001e000007945 */ /* 0x000fe40003800200 */
[----:B------:R-:W-:-:S13]  /*0120*/  ISETP.NE.U32.AND P0, PT, R2, RZ, PT ;  /* 0x000000ff0200720c */ /* 0x000fda0003f05070 */
[----:B------:R-:W-:Y:S05]  /*0130*/  @P0 BRA `(.L_x_15) ;  /* 0x0000000000540947 */ /* 0x000fea0003800000 */
[----:B------:R-:W1:Y:S01]  /*0140*/  I2F.U32.RP R4, UR10 ;  /* 0x0000000a00047d06 */ /* 0x000e620008209000 */
[----:B------:R-:W-:-:S07]  /*0150*/  ISETP.NE.U32.AND P2, PT, RZ, UR10, PT ;  /* 0x0000000aff007c0c */ /* 0x000fce000bf45070 */
[----:B-1----:R-:W1:Y:S02]  /*0160*/  MUFU.RCP R4, R4 ;  /* 0x0000000400047308 */ /* 0x002e640000001000 */
[----:B-1----:R-:W-:-:S06]  /*0170*/  VIADD R2, R4, 0xffffffe ;  /* 0x0ffffffe04027836 */ /* 0x002fcc0000000000 */
[----:B------:R1:W2:Y:S02]  /*0180*/  F2I.FTZ.U32.TRUNC.NTZ R3, R2 ;  /* 0x0000000200037305 */ /* 0x0002a4000021f000 */
[----:B-1----:R-:W-:Y:S02]  /*0190*/  HFMA2 R2, -RZ, RZ, 0, 0 ;  /* 0x00000000ff027431 */ /* 0x002fe400000001ff */
[----:B--2---:R-:W-:-:S04]  /*01a0*/  IMAD.MOV R5, RZ, RZ, -R3 ;  /* 0x000000ffff057224 */ /* 0x004fc800078e0a03 */
[----:B------:R-:W-:-:S04]  /*01b0*/  IMAD R5, R5, UR10, RZ ;  /* 0x0000000a05057c24 */ /* 0x000fc8000f8e02ff */
[----:B------:R-:W-:-:S06]  /*01c0*/  IMAD.HI.U32 R3, R3, R5, R2 ;  /* 0x0000000503037227 */ /* 0x000fcc00078e0002 */
[----:B------:R-:W-:-:S04]  /*01d0*/  IMAD.HI.U32 R5, R3, R0, RZ ;  /* 0x0000000003057227 */ /* 0x000fc800078e00ff */
[----:B------:R-:W-:-:S04]  /*01e0*/  IMAD.MOV R3, RZ, RZ, -R5 ;  /* 0x000000ffff037224 */ /* 0x000fc800078e0a05 */
[----:B------:R-:W-:-:S05]  /*01f0*/  IMAD R3, R3, UR10, R0 ;  /* 0x0000000a03037c24 */ /* 0x000fca000f8e0200 */
[----:B------:R-:W-:-:S13]  /*0200*/  ISETP.GE.U32.AND P0, PT, R3, UR10, PT ;  /* 0x0000000a03007c0c */ /* 0x000fda000bf06070 */
[----:B------:R-:W-:Y:S02]  /*0210*/  @P0 VIADD R3, R3, -UR10 ;  /* 0x8000000a03030c36 */ /* 0x000fe40008000000 */
[----:B------:R-:W-:-:S03]  /*0220*/  @P0 VIADD R5, R5, 0x1 ;  /* 0x0000000105050836 */ /* 0x000fc60000000000 */
[----:B------:R-:W-:-:S13]  /*0230*/  ISETP.GE.U32.AND P1, PT, R3, UR10, PT ;  /* 0x0000000a03007c0c */ /* 0x000fda000bf26070 */
[----:B------:R-:W-:Y:S02]  /*0240*/  @P1 IADD3 R5, PT, PT, R5, 0x1, RZ ;  /* 0x0000000105051810 */ /* 0x000fe40007ffe0ff */
[----:B------:R-:W-:-:S05]  /*0250*/  @!P2 LOP3.LUT R5, RZ, UR10, RZ, 0x33, !PT ;  /* 0x0000000aff05ac12 */ /* 0x000fca000f8e33ff */
[----:B------:R-:W-:-:S04]  /*0260*/  IMAD.MOV R3, RZ, RZ, -R5 ;  /* 0x000000ffff037224 */ /* 0x000fc800078e0a05 */
[----:B------:R-:W-:Y:S01]  /*0270*/  IMAD R0, R3, UR10, R0 ;  /* 0x0000000a03007c24 */ /* 0x000fe2000f8e0200 */
[----:B------:R-:W-:Y:S06]  /*0280*/  BRA `(.L_x_16) ;  /* 0x0000000000187947 */ /* 0x000fec0003800000 */
.L_x_15:
[----:B------:R-:W-:-:S07]  /*0290*/  MOV R4, 0x2b0 ;  /* 0x000002b000047802 */ /* 0x000fce0000000f00 */
[----:B0-----:R-:W-:Y:S05]  /*02a0*/  CALL.REL.NOINC `($__internal_0_$__cuda_sm20_div_u64) ;  /* 0x0000000000cc7944 */ /* 0x001fea0003c00000 */
[----:B------:R-:W0:Y:S01]  /*02b0*/  LDCU UR6, c[0x0][0x3b8] ;  /* 0x00007700ff0677ac */ /* 0x000e220008000800 */
[--C-:B------:R-:W-:Y:S02]  /*02c0*/  IMAD.MOV R3, RZ, RZ, -R2.reuse ;  /* 0x000000ffff037224 */ /* 0x100fe400078e0a02 */
[----:B------:R-:W-:Y:S02]  /*02d0*/  IMAD.MOV.U32 R5, RZ, RZ, R2 ;  /* 0x000000ffff057224 */ /* 0x000fe400078e0002 */
[----:B0-----:R-:W-:-:S07]  /*02e0*/  IMAD R0, R3, UR6, R0 ;  /* 0x0000000603007c24 */ /* 0x001fce000f8e0200 */
.L_x_16:
[----:B0-----:R-:W-:Y:S05]  /*02f0*/  BSYNC.RECONVERGENT B0 ;  /* 0x0000000000007941 */ /* 0x001fea0003800200 */
.L_x_14:
[----:B------:R-:W0:Y:S01]  /*0300*/  LDCU.128 UR8, c[0x0][0x3a0] ;  /* 0x00007400ff0877ac */ /* 0x000e220008000c00 */
[----:B------:R-:W1:Y:S01]  /*0310*/  LDC.64 R8, c[0x0][0x398] ;  /* 0x0000e600ff087b82 */ /* 0x000e620000000a00 */
[--C-:B------:R-:W-:Y:S01]  /*0320*/  SHF.R.S64 R2, RZ, 0x1e, R0.reuse ;  /* 0x0000001eff027819 */ /* 0x100fe20000001000 */
[----:B------:R-:W2:Y:S01]  /*0330*/  LDCU.128 UR12, c[0x0][0x380] ;  /* 0x00007000ff0c77ac */ /* 0x000ea20008000c00 */
[----:B------:R-:W-:Y:S02]  /*0340*/  SHF.R.S32.HI R3, RZ, 0x1e, R0 ;  /* 0x0000001eff037819 */ /* 0x000fe40000011400 */
[----:B------:R-:W-:-:S03]  /*0350*/  SHF.R.S32.HI R14, RZ, 0x1f, R5 ;  /* 0x0000001fff0e7819 */ /* 0x000fc60000011405 */
[----:B------:R-:W3:Y:S02]  /*0360*/  LDC.64 R6, c[0x0][0x390] ;  /* 0x0000e400ff067b82 */ /* 0x000ee40000000a00 */
[----:B0-----:R-:W-:Y:S02]  /*0370*/  IMAD R0, R14, UR8, RZ ;  /* 0x000000080e007c24 */ /* 0x001fe4000f8e02ff */
[----:B------:R-:W-:-:S04]  /*0380*/  IMAD.WIDE.U32 R10, R5, UR8, R2 ;  /* 0x00000008050a7c25 */ /* 0x000fc8000f8e0002 */
[----:B------:R-:W-:Y:S01]  /*0390*/  IMAD R13, R5, UR9, R0 ;  /* 0x00000009050d7c24 */ /* 0x000fe2000f8e0200 */
[----:B--2---:R-:W-:Y:S01]  /*03a0*/  IADD3 R10, P0, PT, R10, UR12, RZ ;  /* 0x0000000c0a0a7c10 */ /* 0x004fe2000ff1e0ff */
[----:B-1----:R-:W2:Y:S03]  /*03b0*/  LDG.E R9, desc[UR4][R8.64] ;  /* 0x0000000408097981 */ /* 0x002ea6000c1e1900 */
[----:B------:R-:W-:Y:S01]  /*03c0*/  IADD3.X R11, PT, PT, R11, UR13, R13, P0, !PT ;  /* 0x0000000d0b0b7c10 */ /* 0x000fe200087fe40d */
[----:B---3--:R-:W3:Y:S04]  /*03d0*/  LDG.E R7, desc[UR4][R6.64] ;  /* 0x0000000406077981 */ /* 0x008ee8000c1e1900 */
[----:B------:R-:W2:Y:S01]  /*03e0*/  LDG.E R10, desc[UR4][R10.64] ;  /* 0x000000040a0a7981 */ /* 0x000ea2000c1e1900 */
[----:B------:R-:W-:-:S02]  /*03f0*/  HFMA2 R13, -RZ, RZ, 0.96630859375, -0.0022525787353515625 ;  /* 0x3bbb989dff0d7431 */ /* 0x000fc400000001ff */
[----:B------:R-:W-:Y:S02]  /*0400*/  IMAD.MOV.U32 R15, RZ, RZ, 0x437c0000 ;  /* 0x437c0000ff0f7424 */ /* 0x000fe400078e00ff */
[----:B------:R-:W-:Y:S02]  /*0410*/  IMAD R14, R14, UR10, RZ ;  /* 0x0000000a0e0e7c24 */ /* 0x000fe4000f8e02ff */
[----:B------:R-:W-:-:S04]  /*0420*/  IMAD.WIDE.U32 R2, R5, UR10, R2 ;  /* 0x0000000a05027c25 */ /* 0x000fc8000f8e0002 */
[----:B------:R-:W-:Y:S01]  /*0430*/  IMAD R5, R5, UR11, R14 ;  /* 0x0000000b05057c24 */ /* 0x000fe2000f8e020e */
[----:B------:R-:W-:Y:S01]  /*0440*/  BSSY.RECONVERGENT B0, `(.L_x_17) ;  /* 0x0000017000007945 */ /* 0x000fe20003800200 */
[----:B--2---:R-:W-:-:S04]  /*0450*/  FADD R0, R10, -R9 ;  /* 0x800000090a007221 */ /* 0x004fc80000000000 */
[----:B------:R-:W-:-:S04]  /*0460*/  FFMA.SAT R4, R0, R13, 0.5 ;  /* 0x3f00000000047423 */ /* 0x000fc8000000200d */
[----:B------:R-:W-:-:S04]  /*0470*/  FFMA.RM R4, R4, R15, 12582913 ;  /* 0x4b40000104047423 */ /* 0x000fc8000000400f */
[----:B------:R-:W-:-:S04]  /*0480*/  FADD R13, R4, -12583039 ;  /* 0xcb40007f040d7421 */ /* 0x000fc80000000000 */
[----:B------:R-:W-:-:S04]  /*0490*/  FFMA R13, R0, 1.4426950216293334961, -R13 ;  /* 0x3fb8aa3b000d7823 */ /* 0x000fc8000000080d */
[----:B------:R-:W-:Y:S01]  /*04a0*/  FFMA R13, R0, 1.925963033500011079e-08, R13 ;  /* 0x32a57060000d7823 */ /* 0x000fe2000000000d */
[----:B---3--:R-:W0:Y:S08]  /*04b0*/  MUFU.RCP R12, R7 ;  /* 0x00000007000c7308 */ /* 0x008e300000001000 */
[----:B------:R-:W1:Y:S01]  /*04c0*/  MUFU.EX2 R13, R13 ;  /* 0x0000000d000d7308 */ /* 0x000e620000000800 */
[----:B------:R-:W-:-:S02]  /*04d0*/  IMAD.SHL.U32 R0, R4, 0x800000, RZ ;  /* 0x0080000004007824 */ /* 0x000fc400078e00ff */
[----:B0-----:R-:W-:Y:S02]  /*04e0*/  FFMA R9, -R7, R12, 1 ;  /* 0x3f80000007097423 */ /* 0x001fe4000000010c */
[----:B-1----:R-:W-:-:S04]  /*04f0*/  FMUL R0, R0, R13 ;  /* 0x0000000d00007220 */ /* 0x002fc80000400000 */
[----:B------:R-:W0:Y:S01]  /*0500*/  FCHK P0, R0, R7 ;  /* 0x0000000700007302 */ /* 0x000e220000000000 */
[----:B------:R-:W-:Y:S01]  /*0510*/  FFMA R9, R12, R9, R12 ;  /* 0x000000090c097223 */ /* 0x000fe2000000000c */
[----:B------:R-:W-:-:S03]  /*0520*/  IADD3 R4, P1, PT, R2, UR14, RZ ;  /* 0x0000000e02047c10 */ /* 0x000fc6000ff3e0ff */
[----:B------:R-:W-:Y:S01]  /*0530*/  FFMA R6, R0, R9, RZ ;  /* 0x0000000900067223 */ /* 0x000fe200000000ff */
[----:B------:R-:W-:-:S03]  /*0540*/  IADD3.X R5, PT, PT, R3, UR15, R5, P1, !PT ;  /* 0x0000000f03057c10 */ /* 0x000fc60008ffe405 */
[----:B------:R-:W-:-:S04]  /*0550*/  FFMA R2, -R7, R6, R0 ;  /* 0x0000000607027223 */ /* 0x000fc80000000100 */
[----:B------:R-:W-:Y:S01]  /*0560*/  FFMA R9, R9, R2, R6 ;  /* 0x0000000209097223 */ /* 0x000fe20000000006 */
[----:B0-----:R-:W-:Y:S06]  /*0570*/  @!P0 BRA `(.L_x_18) ;  /* 0x00000000000c8947 */ /* 0x001fec0003800000 */
[----:B------:R-:W-:-:S07]  /*0580*/  MOV R2, 0x5a0 ;  /* 0x000005a000027802 */ /* 0x000fce0000000f00 */
[----:B------:R-:W-:Y:S05]  /*0590*/  CALL.REL.NOINC `($__internal_1_$__cuda_sm3x_div_rn_noftz_f32_slowpath) ;  /* 0x0000000400107944 */ /* 0x000fea0003c00000 */
[----:B------:R-:W-:-:S07]  /*05a0*/  IMAD.MOV.U32 R9, RZ, RZ, R0 ;  /* 0x000000ffff097224 */ /* 0x000fce00078e0000 */
.L_x_18:
[----:B------:R-:W-:Y:S05]  /*05b0*/  BSYNC.RECONVERGENT B0 ;  /* 0x0000000000007941 */ /* 0x000fea0003800200 */
.L_x_17:
[----:B------:R-:W-:Y:S01]  /*05c0*/  STG.E desc[UR4][R4.64], R9 ;  /* 0x0000000904007986 */ /* 0x000fe2000c101904 */
[----:B------:R-:W-:Y:S05]  /*05d0*/  EXIT ;  /* 0x000000000000794d */ /* 0x000fea0003800000 */
        .weak           $__internal_0_$__cuda_sm20_div_u64
        .type           $__internal_0_$__cuda_sm20_div_u64,@function
        .size           $__internal_0_$__cuda_sm20_div_u64,($__internal_1_$__cuda_sm3x_div_rn_noftz_f32_slowpath - $__internal_0_$__cuda_sm20_div_u64)
$__internal_0_$__cuda_sm20_div_u64:
[----:B------:R-:W0:Y:S01]  /*05e0*/  LDCU.64 UR6, c[0x0][0x3b8] ;  /* 0x00007700ff0677ac */ /* 0x000e220008000a00 */
[----:B------:R-:W1:Y:S01]  /*05f0*/  LDC.64 R2, c[0x0][0x3b8] ;  /* 0x0000ee00ff027b82 */ /* 0x000e620000000a00 */
[----:B0-----:R-:W0:Y:S08]  /*0600*/  I2F.U64.RP R10, UR6 ;  /* 0x00000006000a7d12 */ /* 0x001e300008309000 */
[----:B0-----:R-:W0:Y:S02]  /*0610*/  MUFU.RCP R10, R10 ;  /* 0x0000000a000a7308 */ /* 0x001e240000001000 */
[----:B0-----:R-:W-:-:S06]  /*0620*/  IADD3 R6, PT, PT, R10, 0x1ffffffe, RZ ;  /* 0x1ffffffe0a067810 */ /* 0x001fcc0007ffe0ff */
[----:B------:R-:W1:Y:S02]  /*0630*/  F2I.U64.TRUNC R6, R6 ;  /* 0x0000000600067311 */ /* 0x000e64000020d800 */
[----:B-1----:R-:W-:-:S04]  /*0640*/  IMAD.WIDE.U32 R8, R6, R2, RZ ;  /* 0x0000000206087225 */ /* 0x002fc800078e00ff */
[----:B------:R-:W-:Y:S01]  /*0650*/  IMAD R9, R6, R3, R9 ;  /* 0x0000000306097224 */ /* 0x000fe200078e0209 */
[----:B------:R-:W-:-:S03]  /*0660*/  IADD3 R11, P0, PT, RZ, -R8, RZ ;  /* 0x80000008ff0b7210 */ /* 0x000fc60007f1e0ff */
[----:B------:R-:W-:Y:S02]  /*0670*/  IMAD R9, R7, R2, R9 ;  /* 0x0000000207097224 */ /* 0x000fe400078e0209 */
[----:B------:R-:W-:-:S04]  /*0680*/  IMAD.HI.U32 R8, R6, R11, RZ ;  /* 0x0000000b06087227 */ /* 0x000fc800078e00ff */
[----:B------:R-:W-:Y:S02]  /*0690*/  IMAD.X R13, RZ, RZ, ~R9, P0 ;  /* 0x000000ffff0d7224 */ /* 0x000fe400000e0e09 */
[----:B------:R-:W-:Y:S02]  /*06a0*/  IMAD.MOV.U32 R9, RZ, RZ, R6 ;  /* 0x000000ffff097224 */ /* 0x000fe400078e0006 */
[-C--:B------:R-:W-:Y:S02]  /*06b0*/  IMAD R15, R7, R13.reuse, RZ ;  /* 0x0000000d070f7224 */ /* 0x080fe400078e02ff */
[----:B------:R-:W-:-:S04]  /*06c0*/  IMAD.WIDE.U32 R8, P0, R6, R13, R8 ;  /* 0x0000000d06087225 */ /* 0x000fc80007800008 */
[----:B------:R-:W-:-:S04]  /*06d0*/  IMAD.HI.U32 R13, R7, R13, RZ ;  /* 0x0000000d070d7227 */ /* 0x000fc800078e00ff */
[----:B------:R-:W-:-:S05]  /*06e0*/  IMAD.HI.U32 R8, P1, R7, R11, R8 ;  /* 0x0000000b07087227 */ /* 0x000fca0007820008 */
[----:B------:R-:W-:Y:S02]  /*06f0*/  IADD3 R9, P2, PT, R15, R8, RZ ;  /* 0x000000080f097210 */ /* 0x000fe40007f5e0ff */
[----:B------:R-:W-:-:S03]  /*0700*/  IADD3.X R8, PT, PT, R13, R7, RZ, P0, !PT ;  /* 0x000000070d087210 */ /* 0x000fc600007fe4ff */
[----:B------:R-:W-:Y:S01]  /*0710*/  IMAD.WIDE.U32 R6, R9, R2, RZ ;  /* 0x0000000209067225 */ /* 0x000fe200078e00ff */
[----:B------:R-:W-:-:S03]  /*0720*/  IADD3.X R11, PT, PT, RZ, RZ, R8, P2, P1 ;  /* 0x000000ffff0b7210 */ /* 0x000fc600017e2408 */
[----:B------:R-:W-:Y:S01]  /*0730*/  IMAD R7, R9, R3, R7 ;  /* 0x0000000309077224 */ /* 0x000fe200078e0207 */
[----:B------:R-:W-:-:S03]  /*0740*/  IADD3 R13, P0, PT, RZ, -R6, RZ ;  /* 0x80000006ff0d7210 */ /* 0x000fc60007f1e0ff */
[----:B------:R-:W-:Y:S02]  /*0750*/  IMAD R7, R11, R2, R7 ;  /* 0x000000020b077224 */ /* 0x000fe400078e0207 */
[----:B------:R-:W-:-:S04]  /*0760*/  IMAD.HI.U32 R8, R9, R13, RZ ;  /* 0x0000000d09087227 */ /* 0x000fc800078e00ff */
[----:B------:R-:W-:Y:S01]  /*0770*/  IMAD.X R6, RZ, RZ, ~R7, P0 ;  /* 0x000000ffff067224 */ /* 0x000fe200000e0e07 */
[----:B------:R-:W-:-:S03]  /*0780*/  MOV R7, RZ ;  /* 0x000000ff00077202 */ /* 0x000fc60000000f00 */
[----:B------:R-:W-:-:S04]  /*0790*/  IMAD.WIDE.U32 R8, P0, R9, R6, R8 ;  /* 0x0000000609087225 */ /* 0x000fc80007800008 */
[C---:B------:R-:W-:Y:S02]  /*07a0*/  IMAD R10, R11.reuse, R6, RZ ;  /* 0x000000060b0a7224 */ /* 0x040fe400078e02ff */
[----:B------:R-:W-:-:S04]  /*07b0*/  IMAD.HI.U32 R9, P1, R11, R13, R8 ;  /* 0x0000000d0b097227 */ /* 0x000fc80007820008 */
[----:B------:R-:W-:Y:S01]  /*07c0*/  IMAD.HI.U32 R6, R11, R6, RZ ;  /* 0x000000060b067227 */ /* 0x000fe200078e00ff */
[----:B------:R-:W-:-:S03]  /*07d0*/  IADD3 R9, P2, PT, R10, R9, RZ ;  /* 0x000000090a097210 */ /* 0x000fc60007f5e0ff */
[----:B------:R-:W-:Y:S02]  /*07e0*/  IMAD.X R11, R6, 0x1, R11, P0 ;  /* 0x00000001060b7824 */ /* 0x000fe400000e060b */
[----:B------:R-:W-:-:S03]  /*07f0*/  IMAD.HI.U32 R6, R9, R0, RZ ;  /* 0x0000000009067227 */ /* 0x000fc600078e00ff */
[----:B------:R-:W-:Y:S01]  /*0800*/  IADD3.X R11, PT, PT, RZ, RZ, R11, P2, P1 ;  /* 0x000000ffff0b7210 */ /* 0x000fe200017e240b */
[----:B------:R-:W-:-:S04]  /*0810*/  IMAD.WIDE.U32 R6, R9, R5, R6 ;  /* 0x0000000509067225 */ /* 0x000fc800078e0006 */
[C---:B------:R-:W-:Y:S02]  /*0820*/  IMAD R9, R11.reuse, R5, RZ ;  /* 0x000000050b097224 */ /* 0x040fe400078e02ff */
[----:B------:R-:W-:-:S04]  /*0830*/  IMAD.HI.U32 R6, P0, R11, R0, R6 ;  /* 0x000000000b067227 */ /* 0x000fc80007800006 */
[----:B------:R-:W-:Y:S01]  /*0840*/  IMAD.HI.U32 R8, R11, R5, RZ ;  /* 0x000000050b087227 */ /* 0x000fe200078e00ff */
[----:B------:R-:W-:-:S03]  /*0850*/  IADD3 R9, P1, PT, R9, R6, RZ ;  /* 0x0000000609097210 */ /* 0x000fc60007f3e0ff */
[----:B------:R-:W-:Y:S02]  /*0860*/  IMAD.X R8, RZ, RZ, R8, P0 ;  /* 0x000000ffff087224 */ /* 0x000fe400000e0608 */
[----:B------:R-:W-:-:S04]  /*0870*/  IMAD.WIDE.U32 R6, R9, R2, RZ ;  /* 0x0000000209067225 */ /* 0x000fc800078e00ff */
[----:B------:R-:W-:Y:S01]  /*0880*/  IMAD.X R11, RZ, RZ, R8, P1 ;  /* 0x000000ffff0b7224 */ /* 0x000fe200008e0608 */
[----:B------:R-:W-:Y:S01]  /*0890*/  IADD3 R13, P1, PT, -R6, R0, RZ ;  /* 0x00000000060d7210 */ /* 0x000fe20007f3e1ff */
[----:B------:R-:W-:-:S03]  /*08a0*/  IMAD R7, R9, R3, R7 ;  /* 0x0000000309077224 */ /* 0x000fc600078e0207 */
[-C--:B------:R-:W-:Y:S01]  /*08b0*/  ISETP.GE.U32.AND P0, PT, R13, R2.reuse, PT ;  /* 0x000000020d00720c */ /* 0x080fe20003f06070 */
[----:B------:R-:W-:-:S05]  /*08c0*/  IMAD R6, R11, R2, R7 ;  /* 0x000000020b067224 */ /* 0x000fca00078e0207 */
[----:B------:R-:W-:Y:S01]  /*08d0*/  IADD3.X R10, PT, PT, ~R6, R5, RZ, P1, !PT ;  /* 0x00000005060a7210 */ /* 0x000fe20000ffe5ff */
[----:B------:R-:W-:Y:S01]  /*08e0*/  VIADD R6, R9, 0x1 ;  /* 0x0000000109067836 */ /* 0x000fe20000000000 */
[----:B------:R-:W-:Y:S02]  /*08f0*/  IADD3 R5, P1, PT, R13, -R2, RZ ;  /* 0x800000020d057210 */ /* 0x000fe40007f3e0ff */
[----:B------:R-:W-:-:S03]  /*0900*/  ISETP.GE.U32.AND.EX P0, PT, R10, R3, PT, P0 ;  /* 0x000000030a00720c */ /* 0x000fc60003f06100 */
[----:B------:R-:W-:Y:S01]  /*0910*/  IMAD.X R8, R10, 0x1, ~R3, P1 ;  /* 0x000000010a087824 */ /* 0x000fe200008e0e03 */
[----:B------:R-:W-:Y:S02]  /*0920*/  SEL R5, R5, R13, P0 ;  /* 0x0000000d05057207 */ /* 0x000fe40000000000 */
[----:B------:R-:W-:Y:S02]  /*0930*/  SEL R9, R6, R9, P0 ;  /* 0x0000000906097207 */ /* 0x000fe40000000000 */
[----:B------:R-:W-:Y:S02]  /*0940*/  SEL R8, R8, R10, P0 ;  /* 0x0000000a08087207 */ /* 0x000fe40000000000 */
[----:B------:R-:W-:Y:S01]  /*0950*/  ISETP.GE.U32.AND P0, PT, R5, R2, PT ;  /* 0x000000020500720c */ /* 0x000fe20003f06070 */
[----:B------:R-:W-:Y:S01]  /*0960*/  IMAD.MOV.U32 R5, RZ, RZ, 0x0 ;  /* 0x00000000ff057424 */ /* 0x000fe200078e00ff */
[----:B------:R-:W-:Y:S02]  /*0970*/  ISETP.NE.U32.AND P1, PT, R2, RZ, PT ;  /* 0x000000ff0200720c */ /* 0x000fe40003f25070 */
[----:B------:R-:W-:-:S02]  /*0980*/  IADD3 R2, PT, PT, R9, 0x1, RZ ;  /* 0x0000000109027810 */ /* 0x000fc40007ffe0ff */
[----:B------:R-:W-:Y:S02]  /*0990*/  ISETP.GE.U32.AND.EX P0, PT, R8, R3, PT, P0 ;  /* 0x000000030800720c */ /* 0x000fe40003f06100 */
[----:B------:R-:W-:Y:S02]  /*09a0*/  ISETP.NE.AND.EX P1, PT, R3, RZ, PT, P1 ;  /* 0x000000ff0300720c */ /* 0x000fe40003f25310 */
[----:B------:R-:W-:-:S04]  /*09b0*/  SEL R2, R2, R9, P0 ;  /* 0x0000000902027207 */ /* 0x000fc80000000000 */
[----:B------:R-:W-:Y:S01]  /*09c0*/  SEL R2, R2, 0xffffffff, P1 ;  /* 0xffffffff02027807 */ /* 0x000fe20000800000 */
[----:B------:R-:W-:Y:S06]  /*09d0*/  RET.REL.NODEC R4 `(_Z7softmaxPfS_S_S_mmmm) ;  /* 0xfffffff404887950 */ /* 0x000fec0003c3ffff */
        .weak           $__internal_1_$__cuda_sm3x_div_rn_noftz_f32_slowpath
        .type           $__internal_1_$__cuda_sm3x_div_rn_noftz_f32_slowpath,@function
        .size           $__internal_1_$__cuda_sm3x_div_rn_noftz_f32_slowpath,(.L_x_61 - $__internal_1_$__cuda_sm3x_div_rn_noftz_f32_slowpath)
$__internal_1_$__cuda_sm3x_div_rn_noftz_f32_slowpath:
[----:B------:R-:W-:Y:S01]  /*09e0*/  SHF.R.U32.HI R6, RZ, 0x17, R7 ;  /* 0x00000017ff067819 */ /* 0x000fe20000011607 */
[----:B------:R-:W-:Y:S01]  /*09f0*/  BSSY.RECONVERGENT B1, `(.L_x_19) ;  /* 0x0000064000017945 */ /* 0x000fe20003800200 */
[--C-:B------:R-:W-:Y:S01]  /*0a00*/  SHF.R.U32.HI R3, RZ, 0x17, R0.reuse ;  /* 0x00000017ff037819 */ /* 0x100fe20000011600 */
[----:B------:R-:W-:Y:S01]  /*0a10*/  IMAD.MOV.U32 R8, RZ, RZ, R0 ;  /* 0x000000ffff087224 */ /* 0x000fe200078e0000 */
[----:B------:R-:W-:Y:S02]  /*0a20*/  LOP3.LUT R6, R6, 0xff, RZ, 0xc0, !PT ;  /* 0x000000ff06067812 */ /* 0x000fe400078ec0ff */
[----:B------:R-:W-:-:S03]  /*0a30*/  LOP3.LUT R12, R3, 0xff, RZ, 0xc0, !PT ;  /* 0x000000ff030c7812 */ /* 0x000fc600078ec0ff */
[----:B------:R-:W-:Y:S01]  /*0a40*/  VIADD R10, R6, 0xffffffff ;  /* 0xffffffff060a7836 */ /* 0x000fe20000000000 */
[----:B------:R-:W-:-:S04]  /*0a50*/  IADD3 R11, PT, PT, R12, -0x1, RZ ;  /* 0xffffffff0c0b7810 */ /* 0x000fc80007ffe0ff */
[----:B------:R-:W-:-:S04]  /*0a60*/  ISETP.GT.U32.AND P0, PT, R10, 0xfd, PT ;  /* 0x000000fd0a00780c */ /* 0x000fc80003f04070 */
[----:B------:R-:W-:-:S13]  /*0a70*/  ISETP.GT.U32.OR P0, PT, R11, 0xfd, P0 ;  /* 0x000000fd0b00780c */ /* 0x000fda0000704470 */
[----:B------:R-:W-:Y:S01]  /*0a80*/  @!P0 IMAD.MOV.U32 R9, RZ, RZ, RZ ;  /* 0x000000ffff098224 */ /* 0x000fe200078e00ff */
[----:B------:R-:W-:Y:S06]  /*0a90*/  @!P0 BRA `(.L_x_20) ;  /* 0x0000000000608947 */ /* 0x000fec0003800000 */
[----:B------:R-:W-:Y:S02]  /*0aa0*/  FSETP.GTU.FTZ.AND P0, PT, |R0|, +INF , PT ;  /* 0x7f8000000000780b */ /* 0x000fe40003f1c200 */
[----:B------:R-:W-:Y:S02]  /*0ab0*/  FSETP.GTU.FTZ.AND P1, PT, |R7|, +INF , PT ;  /* 0x7f8000000700780b */ /* 0x000fe40003f3c200 */
[----:B------:R-:W-:Y:S02]  /*0ac0*/  MOV R3, R7 ;  /* 0x0000000700037202 */ /* 0x000fe40000000f00 */
[----:B------:R-:W-:-:S13]  /*0ad0*/  PLOP3.LUT P0, PT, P0, P1, PT, 0xf8, 0x8f ;  /* 0x00000000008f781c */ /* 0x000fda0000703f70 */
[----:B------:R-:W-:Y:S05]  /*0ae0*/  @P0 BRA `(.L_x_21) ;  /* 0x00000004004c0947 */ /* 0x000fea0003800000 */
[----:B------:R-:W-:-:S13]  /*0af0*/  LOP3.LUT P0, RZ, R7, 0x7fffffff, R8, 0xc8, !PT ;  /* 0x7fffffff07ff7812 */ /* 0x000fda000780c808 */
[----:B------:R-:W-:Y:S05]  /*0b00*/  @!P0 BRA `(.L_x_22) ;  /* 0x00000004003c8947 */ /* 0x000fea0003800000 */
[C---:B------:R-:W-:Y:S02]  /*0b10*/  FSETP.NEU.FTZ.AND P2, PT, |R0|.reuse, +INF , PT ;  /* 0x7f8000000000780b */ /* 0x040fe40003f5d200 */
[----:B------:R-:W-:Y:S02]  /*0b20*/  FSETP.NEU.FTZ.AND P1, PT, |R3|, +INF , PT ;  /* 0x7f8000000300780b */ /* 0x000fe40003f3d200 */
[----:B------:R-:W-:-:S11]  /*0b30*/  FSETP.NEU.FTZ.AND P0, PT, |R0|, +INF , PT ;  /* 0x7f8000000000780b */ /* 0x000fd60003f1d200 */
[----:B------:R-:W-:Y:S05]  /*0b40*/  @!P1 BRA !P2, `(.L_x_22) ;  /* 0x00000004002c9947 */ /* 0x000fea0005000000 */
[----:B------:R-:W-:-:S04]  /*0b50*/  LOP3.LUT P2, RZ, R8, 0x7fffffff, RZ, 0xc0, !PT ;  /* 0x7fffffff08ff7812 */ /* 0x000fc8000784c0ff */
[----:B------:R-:W-:-:S13]  /*0b60*/  PLOP3.LUT P1, PT, P1, P2, PT, 0x2f, 0xf2 ;  /* 0x0000000000f2781c */ /* 0x000fda0000f24577 */
[----:B------:R-:W-:Y:S05]  /*0b70*/  @P1 BRA `(.L_x_23) ;  /* 0x0000000400181947 */ /* 0x000fea0003800000 */
[----:B------:R-:W-:-:S04]  /*0b80*/  LOP3.LUT P1, RZ, R7, 0x7fffffff, RZ, 0xc0, !PT ;  /* 0x7fffffff07ff7812 */ /* 0x000fc8000782c0ff */
[----:B------:R-:W-:-:S13]  /*0b90*/  PLOP3.LUT P0, PT, P0, P1, PT, 0x2f, 0xf2 ;  /* 0x0000000000f2781c */ /* 0x000fda0000702577 */
[----:B------:R-:W-:Y:S05]  /*0ba0*/  @P0 BRA `(.L_x_24) ;  /* 0x0000000400000947 */ /* 0x000fea0003800000 */
[----:B------:R-:W-:Y:S02]  /*0bb0*/  ISETP.GE.AND P0, PT, R11, RZ, PT ;  /* 0x000000ff0b00720c */ /* 0x000fe40003f06270 */
[----:B------:R-:W-:-:S11]  /*0bc0*/  ISETP.GE.AND P1, PT, R10, RZ, PT ;  /* 0x000000ff0a00720c */ /* 0x000fd60003f26270 */
[----:B------:R-:W-:Y:S02]  /*0bd0*/  @P0 IMAD.MOV.U32 R9, RZ, RZ, RZ ;  /* 0x000000ffff090224 */ /* 0x000fe400078e00ff */
[----:B------:R-:W-:Y:S01]  /*0be0*/  @!P0 FFMA R8, R0, 1.84467440737095516160e+19, RZ ;  /* 0x5f80000000088823 */ /* 0x000fe200000000ff */
[----:B------:R-:W-:Y:S02]  /*0bf0*/  @!P0 IMAD.MOV.U32 R9, RZ, RZ, -0x40 ;  /* 0xffffffc0ff098424 */ /* 0x000fe400078e00ff */
[----:B------:R-:W-:-:S03]  /*0c00*/  @!P1 FFMA R7, R3, 1.84467440737095516160e+19, RZ ;  /* 0x5f80000003079823 */ /* 0x000fc600000000ff */
[----:B------:R-:W-:-:S07]  /*0c10*/  @!P1 IADD3 R9, PT, PT, R9, 0x40, RZ ;  /* 0x0000004009099810 */ /* 0x000fce0007ffe0ff */
.L_x_20:
[----:B------:R-:W-:Y:S01]  /*0c20*/  LEA R0, R6, 0xc0800000, 0x17 ;  /* 0xc080000006007811 */ /* 0x000fe200078eb8ff */
[----:B------:R-:W-:Y:S01]  /*0c30*/  VIADD R3, R12, 0xffffff81 ;  /* 0xffffff810c037836 */ /* 0x000fe20000000000 */
[----:B------:R-:W-:Y:S03]  /*0c40*/  BSSY.RECONVERGENT B2, `(.L_x_25) ;  /* 0x0000035000027945 */ /* 0x000fe60003800200 */
[----:B------:R-:W-:Y:S01]  /*0c50*/  IMAD.IADD R7, R7, 0x1, -R0 ;  /* 0x0000000107077824 */ /* 0x000fe200078e0a00 */
[C---:B------:R-:W-:Y:S01]  /*0c60*/  IADD3 R6, PT, PT, R3.reuse, 0x7f, -R6 ;  /* 0x0000007f03067810 */ /* 0x040fe20007ffe806 */
[----:B------:R-:W-:Y:S02]  /*0c70*/  IMAD R0, R3, -0x800000, R8 ;  /* 0xff80000003007824 */ /* 0x000fe400078e0208 */
[----:B------:R-:W0:Y:S01]  /*0c80*/  MUFU.RCP R10, R7 ;  /* 0x00000007000a7308 */ /* 0x000e220000001000 */
[----:B------:R-:W-:Y:S01]  /*0c90*/  FADD.FTZ R11, -R7, -RZ ;  /* 0x800000ff070b7221 */ /* 0x000fe20000010100 */
[----:B------:R-:W-:-:S03]  /*0ca0*/  IADD3 R6, PT, PT, R6, R9, RZ ;  /* 0x0000000906067210 */ /* 0x000fc60007ffe0ff */
[----:B0-----:R-:W-:-:S04]  /*0cb0*/  FFMA R13, R10, R11, 1 ;  /* 0x3f8000000a0d7423 */ /* 0x001fc8000000000b */
[----:B------:R-:W-:-:S04]  /*0cc0*/  FFMA R15, R10, R13, R10 ;  /* 0x0000000d0a0f7223 */ /* 0x000fc8000000000a */
[----:B------:R-:W-:-:S04]  /*0cd0*/  FFMA R8, R0, R15, RZ ;  /* 0x0000000f00087223 */ /* 0x000fc800000000ff */
[----:B------:R-:W-:-:S04]  /*0ce0*/  FFMA R13, R11, R8, R0 ;  /* 0x000000080b0d7223 */ /* 0x000fc80000000000 */
[----:B------:R-:W-:-:S04]  /*0cf0*/  FFMA R8, R15, R13, R8 ;  /* 0x0000000d0f087223 */ /* 0x000fc80000000008 */
[----:B------:R-:W-:-:S04]  /*0d00*/  FFMA R11, R11, R8, R0 ;  /* 0x000000080b0b7223 */ /* 0x000fc80000000000 */
[----:B------:R-:W-:-:S05]  /*0d10*/  FFMA R0, R15, R11, R8 ;  /* 0x0000000b0f007223 */ /* 0x000fca0000000008 */
[----:B------:R-:W-:-:S04]  /*0d20*/  SHF.R.U32.HI R3, RZ, 0x17, R0 ;  /* 0x00000017ff037819 */ /* 0x000fc80000011600 */
[----:B------:R-:W-:-:S05]  /*0d30*/  LOP3.LUT R3, R3, 0xff, RZ, 0xc0, !PT ;  /* 0x000000ff03037812 */ /* 0x000fca00078ec0ff */
[----:B------:R-:W-:-:S04]  /*0d40*/  IMAD.IADD R9, R3, 0x1, R6 ;  /* 0x0000000103097824 */ /* 0x000fc800078e0206 */
[----:B------:R-:W-:-:S05]  /*0d50*/  VIADD R3, R9, 0xffffffff ;  /* 0xffffffff09037836 */ /* 0x000fca0000000000 */
[----:B------:R-:W-:-:S13]  /*0d60*/  ISETP.GE.U32.AND P0, PT, R3, 0xfe, PT ;  /* 0x000000fe0300780c */ /* 0x000fda0003f06070 */
[----:B------:R-:W-:Y:S05]  /*0d70*/  @!P0 BRA `(.L_x_26) ;  /* 0x0000000000808947 */ /* 0x000fea0003800000 */
[----:B------:R-:W-:-:S13]  /*0d80*/  ISETP.GT.AND P0, PT, R9, 0xfe, PT ;  /* 0x000000fe0900780c */ /* 0x000fda0003f04270 */
[----:B------:R-:W-:Y:S05]  /*0d90*/  @P0 BRA `(.L_x_27) ;  /* 0x00000000006c0947 */ /* 0x000fea0003800000 */
[----:B------:R-:W-:-:S13]  /*0da0*/  ISETP.GE.AND P0, PT, R9, 0x1, PT ;  /* 0x000000010900780c */ /* 0x000fda0003f06270 */
[----:B------:R-:W-:Y:S05]  /*0db0*/  @P0 BRA `(.L_x_28) ;  /* 0x0000000000740947 */ /* 0x000fea0003800000 */
[----:B------:R-:W-:Y:S02]  /*0dc0*/  ISETP.GE.AND P0, PT, R9, -0x18, PT ;  /* 0xffffffe80900780c */ /* 0x000fe40003f06270 */
[----:B------:R-:W-:-:S11]  /*0dd0*/  LOP3.LUT R0, R0, 0x80000000, RZ, 0xc0, !PT ;  /* 0x8000000000007812 */ /* 0x000fd600078ec0ff */
[----:B------:R-:W-:Y:S05]  /*0de0*/  @!P0 BRA `(.L_x_28) ;  /* 0x0000000000688947 */ /* 0x000fea0003800000 */
[CCC-:B------:R-:W-:Y:S01]  /*0df0*/  FFMA.RZ R3, R15.reuse, R11.reuse, R8.reuse ;  /* 0x0000000b0f037223 */ /* 0x1c0fe2000000c008 */
[-CC-:B------:R-:W-:Y:S01]  /*0e00*/  FFMA.RM R6, R15, R11.reuse, R8.reuse ;  /* 0x0000000b0f067223 */ /* 0x180fe20000004008 */
[C---:B------:R-:W-:Y:S02]  /*0e10*/  ISETP.NE.AND P2, PT, R9.reuse, RZ, PT ;  /* 0x000000ff0900720c */ /* 0x040fe40003f45270 */
[----:B------:R-:W-:Y:S02]  /*0e20*/  ISETP.NE.AND P1, PT, R9, RZ, PT ;  /* 0x000000ff0900720c */ /* 0x000fe40003f25270 */
[----:B------:R-:W-:Y:S01]  /*0e30*/  LOP3.LUT R7, R3, 0x7fffff, RZ, 0xc0, !PT ;  /* 0x007fffff03077812 */ /* 0x000fe200078ec0ff */
[----:B------:R-:W-:Y:S01]  /*0e40*/  FFMA.RP R3, R15, R11, R8 ;  /* 0x0000000b0f037223 */ /* 0x000fe20000008008 */
[----:B------:R-:W-:Y:S01]  /*0e50*/  IADD3 R8, PT, PT, R9, 0x20, RZ ;  /* 0x0000002009087810 */ /* 0x000fe20007ffe0ff */
[----:B------:R-:W-:Y:S01]  /*0e60*/  IMAD.MOV R9, RZ, RZ, -R9 ;  /* 0x000000ffff097224 */ /* 0x000fe200078e0a09 */
[----:B------:R-:W-:-:S02]  /*0e70*/  LOP3.LUT R7, R7, 0x800000, RZ, 0xfc, !PT ;  /* 0x0080000007077812 */ /* 0x000fc400078efcff */
[----:B------:R-:W-:Y:S02]  /*0e80*/  FSETP.NEU.FTZ.AND P0, PT, R3, R6, PT ;  /* 0x000000060300720b */ /* 0x000fe40003f1d000 */
[----:B------:R-:W-:Y:S02]  /*0e90*/  SHF.L.U32 R8, R7, R8, RZ ;  /* 0x0000000807087219 */ /* 0x000fe400000006ff */
[----:B------:R-:W-:Y:S02]  /*0ea0*/  SEL R6, R9, RZ, P2 ;  /* 0x000000ff09067207 */ /* 0x000fe40001000000 */
[----:B------:R-:W-:Y:S02]  /*0eb0*/  ISETP.NE.AND P1, PT, R8, RZ, P1 ;  /* 0x000000ff0800720c */ /* 0x000fe40000f25270 */
[----:B------:R-:W-:Y:S02]  /*0ec0*/  SHF.R.U32.HI R6, RZ, R6, R7 ;  /* 0x00000006ff067219 */ /* 0x000fe40000011607 */
[----:B------:R-:W-:-:S02]  /*0ed0*/  PLOP3.LUT P0, PT, P0, P1, PT, 0xf8, 0x8f ;  /* 0x00000000008f781c */ /* 0x000fc40000703f70 */
[----:B------:R-:W-:Y:S02]  /*0ee0*/  SHF.R.U32.HI R8, RZ, 0x1, R6 ;  /* 0x00000001ff087819 */ /* 0x000fe40000011606 */
[----:B------:R-:W-:-:S04]  /*0ef0*/  SEL R3, RZ, 0x1, !P0 ;  /* 0x00000001ff037807 */ /* 0x000fc80004000000 */
[----:B------:R-:W-:-:S04]  /*0f00*/  LOP3.LUT R3, R3, 0x1, R8, 0xf8, !PT ;  /* 0x0000000103037812 */ /* 0x000fc800078ef808 */
[----:B------:R-:W-:-:S05]  /*0f10*/  LOP3.LUT R3, R3, R6, RZ, 0xc0, !PT ;  /* 0x0000000603037212 */ /* 0x000fca00078ec0ff */
[----:B------:R-:W-:-:S05]  /*0f20*/  IMAD.IADD R3, R8, 0x1, R3 ;  /* 0x0000000108037824 */ /* 0x000fca00078e0203 */
[----:B------:R-:W-:Y:S01]  /*0f30*/  LOP3.LUT R0, R3, R0, RZ, 0xfc, !PT ;  /* 0x0000000003007212 */ /* 0x000fe200078efcff */
[----:B------:R-:W-:Y:S06]  /*0f40*/  BRA `(.L_x_28) ;  /* 0x0000000000107947 */ /* 0x000fec0003800000 */
.L_x_27:
[----:B------:R-:W-:-:S04]  /*0f50*/  LOP3.LUT R0, R0, 0x80000000, RZ, 0xc0, !PT ;  /* 0x8000000000007812 */ /* 0x000fc800078ec0ff */
[----:B------:R-:W-:Y:S01]  /*0f60*/  LOP3.LUT R0, R0, 0x7f800000, RZ, 0xfc, !PT ;  /* 0x7f80000000007812 */ /* 0x000fe200078efcff */
[----:B------:R-:W-:Y:S06]  /*0f70*/  BRA `(.L_x_28) ;  /* 0x0000000000047947 */ /* 0x000fec0003800000 */
.L_x_26:
[----:B------:R-:W-:-:S07]  /*0f80*/  LEA R0, R6, R0, 0x17 ;  /* 0x0000000006007211 */ /* 0x000fce00078eb8ff */
.L_x_28:
[----:B------:R-:W-:Y:S05]  /*0f90*/  BSYNC.RECONVERGENT B2 ;  /* 0x0000000000027941 */ /* 0x000fea0003800200 */
.L_x_25:
[----:B------:R-:W-:Y:S05]  /*0fa0*/  BRA `(.L_x_29) ;  /* 0x0000000000207947 */ /* 0x000fea0003800000 */
.L_x_24:
[----:B------:R-:W-:-:S04]  /*0fb0*/  LOP3.LUT R0, R7, 0x80000000, R8, 0x48, !PT ;  /* 0x8000000007007812 */ /* 0x000fc800078e4808 */
[----:B------:R-:W-:Y:S01]  /*0fc0*/  LOP3.LUT R0, R0, 0x7f800000, RZ, 0xfc, !PT ;  /* 0x7f80000000007812 */ /* 0x000fe200078efcff */
[----:B------:R-:W-:Y:S06]  /*0fd0*/  BRA `(.L_x_29) ;  /* 0x0000000000147947 */ /* 0x000fec0003800000 */
.L_x_23:
[----:B------:R-:W-:Y:S01]  /*0fe0*/  LOP3.LUT R0, R7, 0x80000000, R8, 0x48, !PT ;  /* 0x8000000007007812 */ /* 0x000fe200078e4808 */
[----:B------:R-:W-:Y:S06]  /*0ff0*/  BRA `(.L_x_29) ;  /* 0x00000000000c7947 */ /* 0x000fec0003800000 */
.L_x_22:
[----:B------:R-:W0:Y:S01]  /*1000*/  MUFU.RSQ R0, -QNAN ;  /* 0xffc0000000007908 */ /* 0x000e220000001400 */
[----:B------:R-:W-:Y:S05]  /*1010*/  BRA `(.L_x_29) ;  /* 0x0000000000047947 */ /* 0x000fea0003800000 */
.L_x_21:
[----:B------:R-:W-:-:S07]  /*1020*/  FADD.FTZ R0, R0, R3 ;  /* 0x0000000300007221 */ /* 0x000fce0000010000 */
.L_x_29:
[----:B------:R-:W-:Y:S05]  /*1030*/  BSYNC.RECONVERGENT B1 ;  /* 0x0000000000017941 */ /* 0x000fea0003800200 */
.L_x_19:
[----:B------:R-:W-:-:S04]  /*1040*/  IMAD.MOV.U32 R3, RZ, RZ, 0x0 ;  /* 0x00000000ff037424 */ /* 0x000fc800078e00ff */
[----:B0-----:R-:W-:Y:S05]  /*1050*/  RET.REL.NODEC R2 `(_Z7softmaxPfS_S_S_mmmm) ;  /* 0xffffffec02e87950 */ /* 0x001fea0003c3ffff */
.L_x_30:
        /* <DEDUP_REMOVED lines=10> */
.L_x_61:


//--------------------- .text._Z6expsumPfS_S_mmm  --------------------------
	.section	.text._Z6expsumPfS_S_mmm,"ax",@progbits
	.align	128
        .global         _Z6expsumPfS_S_mmm
        .type           _Z6expsumPfS_S_mmm,@function
        .size           _Z6expsumPfS_S_mmm,(.L_x_62 - _Z6expsumPfS_S_mmm)
        .other          _Z6expsumPfS_S_mmm,@"STO_CUDA_ENTRY STV_DEFAULT"
_Z6expsumPfS_S_mmm:
.text._Z6expsumPfS_S_mmm:
        /* <DEDUP_REMOVED lines=25> */
[----:B-1----:R-:W-:Y:S01]  /*0190*/  IMAD.MOV.U32 R2, RZ, RZ, RZ ;  /* 0x000000ffff027224 */ /* 0x002fe200078e00ff */
[----:B--2---:R-:W-:-:S05]  /*01a0*/  IADD3 R5, PT, PT, RZ, -R3, RZ ;  /* 0x80000003ff057210 */ /* 0x004fca0007ffe0ff */
[----:B------:R-:W-:-:S04]  /*01b0*/  IMAD R5, R5, UR10, RZ ;  /* 0x0000000a05057c24 */ /* 0x000fc8000f8e02ff */
[----:B------:R-:W-:-:S06]  /*01c0*/  IMAD.HI.U32 R3, R3, R5, R2 ;  /* 0x0000000503037227 */ /* 0x000fcc00078e0002 */
[----:B------:R-:W-:-:S05]  /*01d0*/  IMAD.HI.U32 R3, R3, R0, RZ ;  /* 0x0000000003037227 */ /* 0x000fca00078e00ff */
[----:B------:R-:W-:-:S05]  /*01e0*/  IADD3 R5, PT, PT, -R3, RZ, RZ ;  /* 0x000000ff03057210 */ /* 0x000fca0007ffe1ff */
[----:B------:R-:W-:-:S05]  /*01f0*/  IMAD R5, R5, UR10, R0 ;  /* 0x0000000a05057c24 */ /* 0x000fca000f8e0200 */
[----:B------:R-:W-:-:S13]  /*0200*/  ISETP.GE.U32.AND P0, PT, R5, UR10, PT ;  /* 0x0000000a05007c0c */ /* 0x000fda000bf06070 */
[----:B------:R-:W-:Y:S01]  /*0210*/  @P0 VIADD R5, R5, -UR10 ;  /* 0x8000000a05050c36 */ /* 0x000fe20008000000 */
[----:B------:R-:W-:-:S04]  /*0220*/  @P0 IADD3 R3, PT, PT, R3, 0x1, RZ ;  /* 0x0000000103030810 */ /* 0x000fc80007ffe0ff */
[----:B------:R-:W-:-:S13]  /*0230*/  ISETP.GE.U32.AND P1, PT, R5, UR10, PT ;  /* 0x0000000a05007c0c */ /* 0x000fda000bf26070 */
[----:B------:R-:W-:Y:S01]  /*0240*/  @P1 VIADD R3, R3, 0x1 ;  /* 0x0000000103031836 */ /* 0x000fe20000000000 */
[----:B------:R-:W-:-:S04]  /*0250*/  @!P2 LOP3.LUT R3, RZ, UR10, RZ, 0x33, !PT ;  /* 0x0000000aff03ac12 */ /* 0x000fc8000f8e33ff */
[----:B------:R-:W-:Y:S01]  /*0260*/  IADD3 R5, PT, PT, -R3, RZ, RZ ;  /* 0x000000ff03057210 */ /* 0x000fe20007ffe1ff */
[----:B------:R-:W-:-:S04]  /*0270*/  IMAD.MOV.U32 R7, RZ, RZ, R3 ;  /* 0x000000ffff077224 */ /* 0x000fc800078e0003 */
[----:B------:R-:W-:Y:S01]  /*0280*/  IMAD R0, R5, UR10, R0 ;  /* 0x0000000a05007c24 */ /* 0x000fe2000f8e0200 */
[----:B------:R-:W-:Y:S06]  /*0290*/  BRA `(.L_x_33) ;  /* 0x0000000000147947 */ /* 0x000fec0003800000 */
.L_x_32:
[----:B------:R-:W-:-:S07]  /*02a0*/  MOV R4, 0x2c0 ;  /* 0x000002c000047802 */ /* 0x000fce0000000f00 */
[----:B0-----:R-:W-:Y:S05]  /*02b0*/  CALL.REL.NOINC `($__internal_2_$__cuda_sm20_div_u64) ;  /* 0x00000000007c7944 */ /* 0x001fea0003c00000 */
[----:B------:R-:W0:Y:S01]  /*02c0*/  LDCU UR6, c[0x0][0x3a8] ;  /* 0x00007500ff0677ac */ /* 0x000e220008000800 */
[----:B------:R-:W-:-:S05]  /*02d0*/  IADD3 R3, PT, PT, -R7, RZ, RZ ;  /* 0x000000ff07037210 */ /* 0x000fca0007ffe1ff */
[----:B0-----:R-:W-:-:S07]  /*02e0*/  IMAD R0, R3, UR6, R0 ;  /* 0x0000000603007c24 */ /* 0x001fce000f8e0200 */
.L_x_33:
[----:B0-----:R-:W-:Y:S05]  /*02f0*/  BSYNC.RECONVERGENT B0 ;  /* 0x0000000000007941 */ /* 0x001fea0003800200 */
.L_x_31:
[----:B------:R-:W0:Y:S01]  /*0300*/  LDCU.64 UR6, c[0x0][0x398] ;  /* 0x00007300ff0677ac */ /* 0x000e220008000a00 */
[----:B------:R-:W1:Y:S01]  /*0310*/  LDC.64 R2, c[0x0][0x390] ;  /* 0x0000e400ff027b82 */ /* 0x000e620000000a00 */
[--C-:B------:R-:W-:Y:S01]  /*0320*/  SHF.R.S64 R4, RZ, 0x1e, R0.reuse ;  /* 0x0000001eff047819 */ /* 0x100fe20000001000 */
[----:B------:R-:W2:Y:S01]  /*0330*/  LDCU.64 UR8, c[0x0][0x380] ;  /* 0x00007000ff0877ac */ /* 0x000ea20008000a00 */
[----:B------:R-:W-:Y:S02]  /*0340*/  SHF.R.S32.HI R5, RZ, 0x1e, R0 ;  /* 0x0000001eff057819 */ /* 0x000fe40000011400 */
[----:B------:R-:W-:-:S05]  /*0350*/  SHF.R.S32.HI R0, RZ, 0x1f, R7 ;  /* 0x0000001fff007819 */ /* 0x000fca0000011407 */
[----:B0-----:R-:W-:Y:S02]  /*0360*/  IMAD R0, R0, UR6, RZ ;  /* 0x0000000600007c24 */ /* 0x001fe4000f8e02ff */
[----:B------:R-:W-:-:S04]  /*0370*/  IMAD.WIDE.U32 R4, R7, UR6, R4 ;  /* 0x0000000607047c25 */ /* 0x000fc8000f8e0004 */
[----:B------:R-:W-:Y:S01]  /*0380*/  IMAD R7, R7, UR7, R0 ;  /* 0x0000000707077c24 */ /* 0x000fe2000f8e0200 */
[----:B--2---:R-:W-:Y:S01]  /*0390*/  IADD3 R6, P0, PT, R4, UR8, RZ ;  /* 0x0000000804067c10 */ /* 0x004fe2000ff1e0ff */
[----:B-1----:R-:W2:Y:S03]  /*03a0*/  LDG.E R3, desc[UR4][R2.64] ;  /* 0x0000000402037981 */ /* 0x002ea6000c1e1900 */
[----:B------:R-:W-:-:S05]  /*03b0*/  IADD3.X R7, PT, PT, R5, UR9, R7, P0, !PT ;  /* 0x0000000905077c10 */ /* 0x000fca00087fe407 */
[----:B------:R-:W2:Y:S01]  /*03c0*/  LDG.E R6, desc[UR4][R6.64] ;  /* 0x0000000406067981 */ /* 0x000ea2000c1e1900 */
[----:B------:R-:W-:Y:S02]  /*03d0*/  HFMA2 R9, -RZ, RZ, 3.7421875, 0 ;  /* 0x437c0000ff097431 */ /* 0x000fe400000001ff */
[----:B------:R-:W-:Y:S02]  /*03e0*/  IMAD.MOV.U32 R5, RZ, RZ, 0x3bbb989d ;  /* 0x3bbb989dff057424 */ /* 0x000fe400078e00ff */
[----:B--2---:R-:W-:-:S04]  /*03f0*/  FADD R0, R6, -R3 ;  /* 0x8000000306007221 */ /* 0x004fc80000000000 */
[----:B------:R-:W-:-:S04]  /*0400*/  FFMA.SAT R4, R0, R5, 0.5 ;  /* 0x3f00000000047423 */ /* 0x000fc80000002005 */
[----:B------:R-:W-:-:S04]  /*0410*/  FFMA.RM R8, R4, R9, 12582913 ;  /* 0x4b40000104087423 */ /* 0x000fc80000004009 */
[----:B------:R-:W-:-:S04]  /*0420*/  FADD R5, R8, -12583039 ;  /* 0xcb40007f08057421 */ /* 0x000fc80000000000 */
[----:B------:R-:W-:-:S04]  /*0430*/  FFMA R5, R0, 1.4426950216293334961, -R5 ;  /* 0x3fb8aa3b00057823 */ /* 0x000fc80000000805 */
[----:B------:R-:W-:Y:S02]  /*0440*/  FFMA R0, R0, 1.925963033500011079e-08, R5 ;  /* 0x32a5706000007823 */ /* 0x000fe40000000005 */
[----:B------:R-:W0:Y:S02]  /*0450*/  LDC.64 R4, c[0x0][0x388] ;  /* 0x0000e200ff047b82 */ /* 0x000e240000000a00 */
[----:B------:R-:W1:Y:S01]  /*0460*/  MUFU.EX2 R3, R0 ;  /* 0x0000000000037308 */ /* 0x000e620000000800 */
[----:B------:R-:W-:-:S04]  /*0470*/  IMAD.SHL.U32 R8, R8, 0x800000, RZ ;  /* 0x0080000008087824 */ /* 0x000fc800078e00ff */
[----:B-1----:R-:W-:-:S05]  /*0480*/  FMUL R3, R8, R3 ;  /* 0x0000000308037220 */ /* 0x002fca0000400000 */
[----:B0-----:R-:W-:Y:S01]  /*0490*/  REDG.E.ADD.F32.FTZ.RN.STRONG.GPU desc[UR4][R4.64], R3 ;  /* 0x00000003040079a6 */ /* 0x001fe2000c12f304 */
[----:B------:R-:W-:Y:S05]  /*04a0*/  EXIT ;  /* 0x000000000000794d */ /* 0x000fea0003800000 */
        .weak           $__internal_2_$__cuda_sm20_div_u64
        .type           $__internal_2_$__cuda_sm20_div_u64,@function
        .size           $__internal_2_$__cuda_sm20_div_u64,(.L_x_62 - $__internal_2_$__cuda_sm20_div_u64)
$__internal_2_$__cuda_sm20_div_u64:
        /* <DEDUP_REMOVED lines=10> */
[----:B------:R-:W-:-:S03]  /*0550*/  IMAD.HI.U32 R8, R6, R11, RZ ;  /* 0x0000000b06087227 */ /* 0x000fc600078e00ff */
[----:B------:R-:W-:Y:S01]  /*0560*/  IADD3.X R13, PT, PT, RZ, ~R9, RZ, P0, !PT ;  /* 0x80000009ff0d7210 */ /* 0x000fe200007fe4ff */
[----:B------:R-:W-:-:S04]  /*0570*/  IMAD.MOV.U32 R9, RZ, RZ, R6 ;  /* 0x000000ffff097224 */ /* 0x000fc800078e0006 */
[----:B------:R-:W-:-:S04]  /*0580*/  IMAD.WIDE.U32 R8, P0, R6, R13, R8 ;  /* 0x0000000d06087225 */ /* 0x000fc80007800008 */
[C---:B------:R-:W-:Y:S02]  /*0590*/  IMAD R15, R7.reuse, R13, RZ ;  /* 0x0000000d070f7224 */ /* 0x040fe400078e02ff */
[----:B------:R-:W-:-:S04]  /*05a0*/  IMAD.HI.U32 R8, P1, R7, R11, R8 ;  /* 0x0000000b07087227 */ /* 0x000fc80007820008 */
[----:B------:R-:W-:Y:S01]  /*05b0*/  IMAD.HI.U32 R13, R7, R13, RZ ;  /* 0x0000000d070d7227 */ /* 0x000fe200078e00ff */
[----:B------:R-:W-:-:S04]  /*05c0*/  IADD3 R9, P2, PT, R15, R8, RZ ;  /* 0x000000080f097210 */ /* 0x000fc80007f5e0ff */
[----:B------:R-:W-:Y:S01]  /*05d0*/  IADD3.X R8, PT, PT, R13, R7, RZ, P0, !PT ;  /* 0x000000070d087210 */ /* 0x000fe200007fe4ff */
[----:B------:R-:W-:-:S03]  /*05e0*/  IMAD.WIDE.U32 R6, R9, R2, RZ ;  /* 0x0000000209067225 */ /* 0x000fc600078e00ff */
[----:B------:R-:W-:Y:S01]  /*05f0*/  IADD3.X R11, PT, PT, RZ, RZ, R8, P2, P1 ;  /* 0x000000ffff0b7210 */ /* 0x000fe200017e2408 */
[----:B------:R-:W-:Y:S01]  /*0600*/  IMAD R7, R9, R3, R7 ;  /* 0x0000000309077224 */ /* 0x000fe200078e0207 */
[----:B------:R-:W-:-:S03]  /*0610*/  IADD3 R13, P0, PT, RZ, -R6, RZ ;  /* 0x80000006ff0d7210 */ /* 0x000fc60007f1e0ff */
[----:B------:R-:W-:Y:S02]  /*0620*/  IMAD R7, R11, R2, R7 ;  /* 0x000000020b077224 */ /* 0x000fe400078e0207 */
[----:B------:R-:W-:-:S03]  /*0630*/  IMAD.HI.U32 R8, R9, R13, RZ ;  /* 0x0000000d09087227 */ /* 0x000fc600078e00ff */
[----:B------:R-:W-:Y:S01]  /*0640*/  IADD3.X R6, PT, PT, RZ, ~R7, RZ, P0, !PT ;  /* 0x80000007ff067210 */ /* 0x000fe200007fe4ff */
[----:B------:R-:W-:-:S04]  /*0650*/  HFMA2 R7, -RZ, RZ, 0, 0 ;  /* 0x00000000ff077431 */ /* 0x000fc800000001ff */
        /* <DEDUP_REMOVED lines=12> */
[----:B------:R-:W-:-:S04]  /*0720*/  IADD3 R9, P1, PT, R9, R6, RZ ;  /* 0x0000000609097210 */ /* 0x000fc80007f3e0ff */
[----:B------:R-:W-:Y:S01]  /*0730*/  IADD3.X R8, PT, PT, R8, RZ, RZ, P0, !PT ;  /* 0x000000ff08087210 */ /* 0x000fe200007fe4ff */
        /* <DEDUP_REMOVED lines=9> */
[CC--:B------:R-:W-:Y:S02]  /*07d0*/  ISETP.GE.U32.AND.EX P0, PT, R10.reuse, R3.reuse, PT, P0 ;  /* 0x000000030a00720c */ /* 0x0c0fe40003f06100 */
[----:B------:R-:W-:Y:S02]  /*07e0*/  IADD3.X R8, PT, PT, R10, ~R3, RZ, P1, !PT ;  /* 0x800000030a087210 */ /* 0x000fe40000ffe4ff */
[----:B------:R-:W-:Y:S02]  /*07f0*/  SEL R5, R5, R13, P0 ;  /* 0x0000000d05057207 */ /* 0x000fe40000000000 */
[----:B------:R-:W-:-:S02]  /*0800*/  SEL R8, R8, R10, P0 ;  /* 0x0000000a08087207 */ /* 0x000fc40000000000 */
[----:B------:R-:W-:Y:S02]  /*0810*/  SEL R6, R6, R9, P0 ;  /* 0x0000000906067207 */ /* 0x000fe40000000000 */
[----:B------:R-:W-:Y:S02]  /*0820*/  ISETP.GE.U32.AND P0, PT, R5, R2, PT ;  /* 0x000000020500720c */ /* 0x000fe40003f06070 */
[----:B------:R-:W-:Y:S02]  /*0830*/  ISETP.NE.U32.AND P1, PT, R2, RZ, PT ;  /* 0x000000ff0200720c */ /* 0x000fe40003f25070 */
[----:B------:R-:W-:Y:S02]  /*0840*/  IADD3 R7, PT, PT, R6, 0x1, RZ ;  /* 0x0000000106077810 */ /* 0x000fe40007ffe0ff */
[----:B------:R-:W-:Y:S02]  /*0850*/  ISETP.GE.U32.AND.EX P0, PT, R8, R3, PT, P0 ;  /* 0x000000030800720c */ /* 0x000fe40003f06100 */
[----:B------:R-:W-:-:S02]  /*0860*/  MOV R5, 0x0 ;  /* 0x0000000000057802 */ /* 0x000fc40000000f00 */
[----:B------:R-:W-:Y:S02]  /*0870*/  ISETP.NE.AND.EX P1, PT, R3, RZ, PT, P1 ;  /* 0x000000ff0300720c */ /* 0x000fe40003f25310 */
[----:B------:R-:W-:-:S04]  /*0880*/  SEL R7, R7, R6, P0 ;  /* 0x0000000607077207 */ /* 0x000fc80000000000 */
[----:B------:R-:W-:Y:S01]  /*0890*/  SEL R7, R7, 0xffffffff, P1 ;  /* 0xffffffff07077807 */ /* 0x000fe20000800000 */
[----:B------:R-:W-:Y:S06]  /*08a0*/  RET.REL.NODEC R4 `(_Z6expsumPfS_S_mmm) ;  /* 0xfffffff404d47950 */ /* 0x000fec0003c3ffff */
.L_x_34:
        /* <DEDUP_REMOVED lines=13> */
.L_x_62:


//--------------------- .text._Z3maxPfS_mmm       --------------------------
	.section	.text._Z3maxPfS_mmm,"ax",@progbits
	.align	128
        .global         _Z3maxPfS_mmm
        .type           _Z3maxPfS_mmm,@function
        .size           _Z3maxPfS_mmm,(.L_x_72 - _Z3maxPfS_mmm)
        .other          _Z3maxPfS_mmm,@"STO_CUDA_ENTRY STV_DEFAULT"
_Z3maxPfS_mmm:
.text._Z3maxPfS_mmm:
[----:B------:R-:W-:Y:S01]  /*0000*/  LDC R1, c[0x0][0x37c] ;  /* 0x0000df00ff017b82 */ /* 0x000fe20000000800 */
[----:B------:R-:W0:Y:S07]  /*0010*/  S2R R0, SR_TID.X ;  /* 0x0000000000007919 */ /* 0x000e2e0000002100 */
[----:B------:R-:W1:Y:S01]  /*0020*/  LDC.64 R2, c[0x0][0x398] ;  /* 0x0000e600ff027b82 */ /* 0x000e620000000a00 */
[----:B------:R-:W2:Y:S01]  /*0030*/  LDCU.64 UR14, c[0x0][0x3a0] ;  /* 0x00007400ff0e77ac */ /* 0x000ea20008000a00 */
[----:B------:R-:W3:Y:S06]  /*0040*/  LDCU UR5, c[0x0][0x360] ;  /* 0x00006c00ff0577ac */ /* 0x000eec0008000800 */
[----:B------:R-:W3:Y:S01]  /*0050*/  S2UR UR4, SR_CTAID.X ;  /* 0x00000000000479c3 */ /* 0x000ee20000002500 */
[----:B--2---:R-:W-:-:S04]  /*0060*/  ISETP.NE.U32.AND P1, PT, RZ, UR14, PT ;  /* 0x0000000eff007c0c */ /* 0x004fc8000bf25070 */
[----:B------:R-:W-:Y:S02]  /*0070*/  ISETP.NE.AND.EX P1, PT, RZ, UR15, PT, P1 ;  /* 0x0000000fff007c0c */ /* 0x000fe4000bf25310 */
[----:B-1----:R-:W-:-:S04]  /*0080*/  ISETP.EQ.U32.AND P0, PT, R2, RZ, PT ;  /* 0x000000ff0200720c */ /* 0x002fc80003f02070 */
[----:B------:R-:W-:Y:S01]  /*0090*/  ISETP.EQ.OR.EX P0, PT, R3, RZ, !P1, P0 ;  /* 0x000000ff0300720c */ /* 0x000fe20004f02700 */
[----:B0-----:R-:W-:Y:S01]  /*00a0*/  IMAD.MOV R0, RZ, RZ, -R0 ;  /* 0x000000ffff007224 */ /* 0x001fe200078e0a00 */
[----:B---3--:R-:W-:-:S06]  /*00b0*/  UIMAD UR4, UR4, UR5, URZ ;  /* 0x00000005040472a4 */ /* 0x008fcc000f8e02ff */
[----:B------:R-:W-:-:S13]  /*00c0*/  ISETP.NE.OR P0, PT, R0, UR4, P0 ;  /* 0x0000000400007c0c */ /* 0x000fda0008705670 */
[----:B------:R-:W-:Y:S05]  /*00d0*/  @P0 EXIT ;  /* 0x000000000000094d */ /* 0x000fea0003800000 */
[----:B------:R-:W0:Y:S01]  /*00e0*/  LDCU.64 UR12, c[0x0][0x380] ;  /* 0x00007000ff0c77ac */ /* 0x000e220008000a00 */
[----:B------:R-:W-:Y:S01]  /*00f0*/  ULOP3.LUT UR15, UR14, 0x3, URZ, 0xc0, !UPT ;  /* 0x000000030e0f7892 */ /* 0x000fe2000f8ec0ff */
[----:B------:R-:W1:Y:S01]  /*0100*/  LDCU.64 UR20, c[0x0][0x358] ;  /* 0x00006b00ff1477ac */ /* 0x000e620008000a00 */
[----:B------:R-:W-:Y:S01]  /*0110*/  ULOP3.LUT UR14, UR14, 0xfffffffc, URZ, 0xc0, !UPT ;  /* 0xfffffffc0e0e7892 */ /* 0x000fe2000f8ec0ff */
[----:B------:R-:W-:Y:S01]  /*0120*/  UMOV UR6, URZ ;  /* 0x000000ff00067c82 */ /* 0x000fe20008000000 */
[----:B------:R-:W-:Y:S01]  /*0130*/  UMOV UR7, URZ ;  /* 0x000000ff00077c82 */ /* 0x000fe20008000000 */
[----:B0-----:R-:W-:-:S04]  /*0140*/  UIADD3 UR12, UP0, UPT, UR12, 0x8, URZ ;  /* 0x000000080c0c7890 */ /* 0x001fc8000ff1e0ff */
[----:B-1----:R-:W-:-:S12]  /*0150*/  UIADD3.X UR13, UPT, UPT, URZ, UR13, URZ, UP0, !UPT ;  /* 0x0000000dff0d7290 */ /* 0x002fd800087fe4ff */
.L_x_42:
[----:B0-----:R-:W0:Y:S02]  /*0160*/  LDCU.64 UR4, c[0x0][0x3a0] ;  /* 0x00007400ff0477ac */ /* 0x001e240008000a00 */
[----:B0-----:R-:W-:-:S03]  /*0170*/  UISETP.GE.U32.AND UP0, UPT, UR4, 0x4, UPT ;  /* 0x000000040400788c */ /* 0x001fc6000bf06070 */
[----:B------:R-:W-:Y:S01]  /*0180*/  UMOV UR4, URZ ;  /* 0x000000ff00047c82 */ /* 0x000fe20008000000 */
[----:B------:R-:W-:-:S03]  /*0190*/  UISETP.GE.U32.AND.EX UP0, UPT, UR5, URZ, UPT, UP0 ;  /* 0x000000ff0500728c */ /* 0x000fc6000bf06100 */
[----:B------:R-:W-:-:S06]  /*01a0*/  UMOV UR5, URZ ;  /* 0x000000ff00057c82 */ /* 0x000fcc0008000000 */
[----:B-12---:R-:W-:Y:S05]  /*01b0*/  BRA.U !UP0, `(.L_x_35) ;  /* 0x0000000108b87547 */ /* 0x006fea000b800000 */
[----:B------:R-:W0:Y:S01]  /*01c0*/  LDCU.64 UR10, c[0x0][0x390] ;  /* 0x00007200ff0a77ac */ /* 0x000e220008000a00 */
[----:B------:R-:W1:Y:S01]  /*01d0*/  LDC.64 R2, c[0x0][0x388] ;  /* 0x0000e200ff027b82 */ /* 0x000e620000000a00 */
[----:B------:R-:W-:Y:S01]  /*01e0*/  UMOV UR4, UR12 ;  /* 0x0000000c00047c82 */ /* 0x000fe20008000000 */
[----:B------:R-:W-:Y:S01]  /*01f0*/  UMOV UR5, UR13 ;  /* 0x0000000d00057c82 */ /* 0x000fe20008000000 */
[----:B------:R-:W2:Y:S01]  /*0200*/  LDCU UR9, c[0x0][0x3a4] ;  /* 0x00007480ff0977ac */ /* 0x000ea20008000800 */
[----:B------:R-:W3:Y:S01]  /*0210*/  LDCU UR16, c[0x0][0x3a4] ;  /* 0x00007480ff1077ac */ /* 0x000ee20008000800 */
[----:B0-----:R-:W-:Y:S02]  /*0220*/  UIMAD UR8, UR7, UR10, URZ ;  /* 0x0000000a070872a4 */ /* 0x001fe4000f8e02ff */
[----:B------:R-:W-:Y:S02]  /*0230*/  UIMAD.WIDE.U32 UR4, UR6, UR10, UR4 ;  /* 0x0000000a060472a5 */ /* 0x000fe4000f8e0004 */
[----:B------:R-:W-:-:S04]  /*0240*/  UIMAD UR8, UR6, UR11, UR8 ;  /* 0x0000000b060872a4 */ /* 0x000fc8000f8e0208 */
[----:B------:R-:W-:Y:S02]  /*0250*/  UIADD3 UR8, UPT, UPT, UR5, UR8, URZ ;  /* 0x0000000805087290 */ /* 0x000fe4000fffe0ff */
[----:B------:R-:W-:Y:S02]  /*0260*/  IMAD.U32 R5, RZ, RZ, UR5 ;  /* 0x00000005ff057e24 */ /* 0x000fe4000f8e00ff */
[----:B------:R-:W-:Y:S01]  /*0270*/  IMAD.U32 R4, RZ, RZ, UR4 ;  /* 0x00000004ff047e24 */ /* 0x000fe2000f8e00ff */
[----:B------:R-:W-:Y:S01]  /*0280*/  UMOV UR4, URZ ;  /* 0x000000ff00047c82 */ /* 0x000fe20008000000 */
[----:B------:R-:W-:Y:S01]  /*0290*/  UMOV UR5, URZ ;  /* 0x000000ff00057c82 */ /* 0x000fe20008000000 */
[----:B--23--:R-:W-:-:S07]  /*02a0*/  IMAD.U32 R5, RZ, RZ, UR8 ;  /* 0x00000008ff057e24 */ /* 0x00cfce000f8e00ff */
.L_x_38:
[----:B0-----:R0:W5:Y:S01]  /*02b0*/  LDG.E R7, desc[UR20][R4.64+-0x8] ;  /* 0xfffff81404077981 */ /* 0x001162000c1e1900 */
[----:B------:R-:W-:-:S04]  /*02c0*/  ULOP3.LUT UP0, URZ, UR6, 0xfffffffc, UR4, 0xf8, !UPT ;  /* 0xfffffffc06ff7892 */ /* 0x000fc8000f80f804 */
[----:B------:R-:W-:-:S09]  /*02d0*/  ULOP3.LUT UP0, URZ, UR7, URZ, URZ, 0xfc, UP0 ;  /* 0x000000ff07ff7292 */ /* 0x000fd2000800fcff */
[----:B0-----:R-:W-:Y:S05]  /*02e0*/  BRA.U !UP0, `(.L_x_36) ;  /* 0x00000001080c7547 */ /* 0x001fea000b800000 */
[----:B-1----:R-:W2:Y:S02]  /*02f0*/  LDG.E R0, desc[UR20][R2.64] ;  /* 0x0000001402007981 */ /* 0x002ea4000c1e1900 */
[----:B--2--5:R-:W-:-:S13]  /*0300*/  FSETP.GEU.AND P0, PT, R0, R7, PT ;  /* 0x000000070000720b */ /* 0x024fda0003f0e000 */
[----:B------:R-:W-:Y:S05]  /*0310*/  @P0 BRA `(.L_x_37) ;  /* 0x0000000000080947 */ /* 0x000fea0003800000 */
.L_x_36:
[----:B-1---5:R0:W-:Y:S01]  /*0320*/  STG.E desc[UR20][R2.64], R7 ;  /* 0x0000000702007986 */ /* 0x0221e2000c101914 */
[----:B------:R-:W-:-:S07]  /*0330*/  IMAD.MOV.U32 R0, RZ, RZ, R7 ;  /* 0x000000ffff007224 */ /* 0x000fce00078e0007 */
.L_x_37:
[----:B0-----:R-:W2:Y:S02]  /*0340*/  LDG.E R7, desc[UR20][R4.64+-0x4] ;  /* 0xfffffc1404077981 */ /* 0x001ea4000c1e1900 */
[----:B--2---:R-:W-:-:S13]  /*0350*/  FSETP.GEU.AND P0, PT, R0, R7, PT ;  /* 0x000000070000720b */ /* 0x004fda0003f0e000 */
[----:B------:R0:W-:Y:S04]  /*0360*/  @!P0 STG.E desc[UR20][R2.64], R7 ;  /* 0x0000000702008986 */ /* 0x0001e8000c101914 */
[----:B------:R-:W2:Y:S01]  /*0370*/  LDG.E R9, desc[UR20][R4.64] ;  /* 0x0000001404097981 */ /* 0x000ea2000c1e1900 */
[----:B------:R-:W-:-:S04]  /*0380*/  @!P0 MOV R0, R7 ;  /* 0x0000000700008202 */ /* 0x000fc80000000f00 */
[----:B--2---:R-:W-:-:S13]  /*0390*/  FSETP.GEU.AND P0, PT, R0, R9, PT ;  /* 0x000000090000720b */ /* 0x004fda0003f0e000 */
[----:B------:R0:W-:Y:S04]  /*03a0*/  @!P0 STG.E desc[UR20][R2.64], R9 ;  /* 0x0000000902008986 */ /* 0x0001e8000c101914 */
[----:B------:R-:W2:Y:S01]  /*03b0*/  LDG.E R11, desc[UR20][R4.64+0x4] ;  /* 0x00000414040b7981 */ /* 0x000ea2000c1e1900 */
[----:B------:R-:W-:Y:S01]  /*03c0*/  UIADD3 UR4, UP0, UPT, UR4, 0x4, URZ ;  /* 0x0000000404047890 */ /* 0x000fe2000ff1e0ff */
[----:B------:R-:W-:-:S03]  /*03d0*/  @!P0 IMAD.MOV.U32 R0, RZ, RZ, R9 ;  /* 0x000000ffff008224 */ /* 0x000fc600078e0009 */
[----:B------:R-:W-:Y:S02]  /*03e0*/  UIADD3.X UR5, UPT, UPT, URZ, UR5, URZ, UP0, !UPT ;  /* 0x00000005ff057290 */ /* 0x000fe400087fe4ff */
[----:B------:R-:W-:-:S04]  /*03f0*/  UIADD3 UR8, UP0, UPT, UR4, -UR14, URZ ;  /* 0x8000000e04087290 */ /* 0x000fc8000ff1e0ff */
[----:B------:R-:W-:Y:S02]  /*0400*/  UIADD3.X UR10, UPT, UPT, UR5, ~UR16, URZ, UP0, !UPT ;  /* 0x80000010050a7290 */ /* 0x000fe400087fe4ff */
[----:B------:R-:W-:-:S04]  /*0410*/  UISETP.NE.U32.AND UP0, UPT, UR8, URZ, UPT ;  /* 0x000000ff0800728c */ /* 0x000fc8000bf05070 */
[----:B------:R-:W-:Y:S01]  /*0420*/  UISETP.NE.AND.EX UP0, UPT, UR10, URZ, UPT, UP0 ;  /* 0x000000ff0a00728c */ /* 0x000fe2000bf05300 */
[----:B--2---:R-:W-:-:S13]  /*0430*/  FSETP.GEU.AND P0, PT, R0, R11, PT ;  /* 0x0000000b0000720b */ /* 0x004fda0003f0e000 */
[----:B------:R0:W-:Y:S01]  /*0440*/  @!P0 STG.E desc[UR20][R2.64], R11 ;  /* 0x0000000b02008986 */ /* 0x0001e2000c101914 */
[----:B------:R-:W-:-:S05]  /*0450*/  IADD3 R4, P0, PT, R4, 0x10, RZ ;  /* 0x0000001004047810 */ /* 0x000fca0007f1e0ff */
[----:B------:R-:W-:Y:S01]  /*0460*/  IMAD.X R5, RZ, RZ, R5, P0 ;  /* 0x000000ffff057224 */ /* 0x000fe200000e0605 */
[----:B------:R-:W-:Y:S07]  /*0470*/  BRA.U UP0, `(.L_x_38) ;  /* 0xfffffffd008c7547 */ /* 0x000fee000b83ffff */
[----:B------:R-:W-:Y:S01]  /*0480*/  UMOV UR4, UR14 ;  /* 0x0000000e00047c82 */ /* 0x000fe20008000000 */
[----:B------:R-:W-:-:S05]  /*0490*/  UMOV UR5, UR9 ;  /* 0x0000000900057c82 */ /* 0x000fca0008000000 */
.L_x_35:
[----:B------:R-:W-:-:S04]  /*04a0*/  UISETP.NE.U32.AND UP0, UPT, UR15, URZ, UPT ;  /* 0x000000ff0f00728c */ /* 0x000fc8000bf05070 */
[----:B------:R-:W-:-:S09]  /*04b0*/  UISETP.NE.AND.EX UP0, UPT, URZ, URZ, UPT, UP0 ;  /* 0x000000ffff00728c */ /* 0x000fd2000bf05300 */
[----:B------:R-:W-:Y:S05]  /*04c0*/  BRA.U !UP0, `(.L_x_39) ;  /* 0x0000000108d07547 */ /* 0x000fea000b800000 */
[----:B------:R-:W1:Y:S01]  /*04d0*/  LDCU.64 UR16, c[0x0][0x390] ;  /* 0x00007200ff1077ac */ /* 0x000e620008000a00 */
[----:B------:R-:W2:Y:S01]  /*04e0*/  LDCU.64 UR18, c[0x0][0x380] ;  /* 0x00007000ff1277ac */ /* 0x000ea20008000a00 */
[----:B------:R-:W-:Y:S02]  /*04f0*/  USHF.L.U64.HI UR11, UR4, 0x2, UR5 ;  /* 0x00000002040b7899 */ /* 0x000fe40008010205 */
[----:B------:R-:W-:Y:S02]  /*0500*/  USHF.L.U32 UR10, UR4, 0x2, URZ ;  /* 0x00000002040a7899 */ /* 0x000fe400080006ff */
[----:B-1----:R-:W-:Y:S02]  /*0510*/  UIMAD UR5, UR7, UR16, URZ ;  /* 0x00000010070572a4 */ /* 0x002fe4000f8e02ff */
[----:B------:R-:W-:Y:S02]  /*0520*/  UIMAD.WIDE.U32 UR8, UR6, UR16, UR10 ;  /* 0x00000010060872a5 */ /* 0x000fe4000f8e000a */
[----:B------:R-:W-:-:S02]  /*0530*/  UIMAD UR17, UR6, UR17, UR5 ;  /* 0x00000011061172a4 */ /* 0x000fc4000f8e0205 */
[----:B--2---:R-:W-:-:S04]  /*0540*/  UIADD3 UR5, UP0, UPT, UR8, UR18, URZ ;  /* 0x0000001208057290 */ /* 0x004fc8000ff1e0ff */
[----:B------:R-:W-:Y:S02]  /*0550*/  UIADD3.X UR8, UPT, UPT, UR19, UR17, UR9, UP0, !UPT ;  /* 0x0000001113087290 */ /* 0x000fe400087fe409 */
[----:B0-----:R-:W-:-:S04]  /*0560*/  IMAD.U32 R2, RZ, RZ, UR5 ;  /* 0x00000005ff027e24 */ /* 0x001fc8000f8e00ff */
[----:B------:R-:W-:-:S06]  /*0570*/  MOV R3, UR8 ;  /* 0x0000000800037c02 */ /* 0x000fcc0008000f00 */
[----:B------:R0:W5:Y:S01]  /*0580*/  LDG.E R3, desc[UR20][R2.64] ;  /* 0x0000001402037981 */ /* 0x000162000c1e1900 */
[----:B------:R-:W1:Y:S01]  /*0590*/  LDC.64 R4, c[0x0][0x388] ;  /* 0x0000e200ff047b82 */ /* 0x000e620000000a00 */
[----:B------:R-:W-:-:S04]  /*05a0*/  ULOP3.LUT UP0, URZ, UR4, UR6, URZ, 0xfc, !UPT ;  /* 0x0000000604ff7292 */ /* 0x000fc8000f80fcff */
[----:B------:R-:W-:-:S09]  /*05b0*/  ULOP3.LUT UP0, URZ, UR7, URZ, URZ, 0xfc, UP0 ;  /* 0x000000ff07ff7292 */ /* 0x000fd2000800fcff */
[----:B0-----:R-:W-:Y:S05]  /*05c0*/  BRA.U !UP0, `(.L_x_40) ;  /* 0x00000001080c7547 */ /* 0x001fea000b800000 */
[----:B-1----:R-:W2:Y:S02]  /*05d0*/  LDG.E R0, desc[UR20][R4.64] ;  /* 0x0000001404007981 */ /* 0x002ea4000c1e1900 */
[----:B--2--5:R-:W-:-:S13]  /*05e0*/  FSETP.GEU.AND P0, PT, R0, R3, PT ;  /* 0x000000030000720b */ /* 0x024fda0003f0e000 */
[----:B------:R-:W-:Y:S05]  /*05f0*/  @P0 BRA `(.L_x_41) ;  /* 0x0000000000080947 */ /* 0x000fea0003800000 */
.L_x_40:
[----:B-1---5:R0:W-:Y:S01]  /*0600*/  STG.E desc[UR20][R4.64], R3 ;  /* 0x0000000304007986 */ /* 0x0221e2000c101914 */
[----:B------:R-:W-:-:S07]  /*0610*/  IMAD.MOV.U32 R0, RZ, RZ, R3 ;  /* 0x000000ffff007224 */ /* 0x000fce00078e0003 */
.L_x_41:
[----:B------:R-:W-:-:S04]  /*0620*/  UISETP.NE.U32.AND UP0, UPT, UR15, 0x1, UPT ;  /* 0x000000010f00788c */ /* 0x000fc8000bf05070 */
[----:B------:R-:W-:-:S09]  /*0630*/  UISETP.NE.AND.EX UP0, UPT, URZ, URZ, UPT, UP0 ;  /* 0x000000ffff00728c */ /* 0x000fd2000bf05300 */
[----:B------:R-:W-:Y:S05]  /*0640*/  BRA.U !UP0, `(.L_x_39) ;  /* 0x0000000108707547 */ /* 0x000fea000b800000 */
[----:B------:R-:W-:-:S04]  /*0650*/  UIADD3 UR4, UP0, UPT, UR10, 0x4, URZ ;  /* 0x000000040a047890 */ /* 0x000fc8000ff1e0ff */
[----:B------:R-:W-:Y:S02]  /*0660*/  UIADD3.X UR5, UPT, UPT, URZ, UR11, URZ, UP0, !UPT ;  /* 0x0000000bff057290 */ /* 0x000fe400087fe4ff */
[----:B------:R-:W-:Y:S02]  /*0670*/  ULOP3.LUT UR4, UR4, 0xfffffffc, URZ, 0xc0, !UPT ;  /* 0xfffffffc04047892 */ /* 0x000fe4000f8ec0ff */
[----:B------:R-:W-:-:S04]  /*0680*/  ULOP3.LUT UR5, UR5, 0x3, URZ, 0xc0, !UPT ;  /* 0x0000000305057892 */ /* 0x000fc8000f8ec0ff */
[----:B------:R-:W-:-:S04]  /*0690*/  UIMAD.WIDE.U32 UR4, UR6, UR16, UR4 ;  /* 0x00000010060472a5 */ /* 0x000fc8000f8e0004 */
[----:B------:R-:W-:-:S04]  /*06a0*/  UIADD3 UR8, UP0, UPT, UR4, UR18, URZ ;  /* 0x0000001204087290 */ /* 0x000fc8000ff1e0ff */
[----:B------:R-:W-:Y:S02]  /*06b0*/  UIADD3.X UR4, UPT, UPT, UR19, UR17, UR5, UP0, !UPT ;  /* 0x0000001113047290 */ /* 0x000fe400087fe405 */
[----:B------:R-:W-:-:S04]  /*06c0*/  IMAD.U32 R2, RZ, RZ, UR8 ;  /* 0x00000008ff027e24 */ /* 0x000fc8000f8e00ff */
[----:B0-----:R-:W-:-:S06]  /*06d0*/  IMAD.U32 R3, RZ, RZ, UR4 ;  /* 0x00000004ff037e24 */ /* 0x001fcc000f8e00ff */
[----:B------:R-:W2:Y:S01]  /*06e0*/  LDG.E R3, desc[UR20][R2.64] ;  /* 0x0000001402037981 */ /* 0x000ea2000c1e1900 */
[----:B------:R-:W-:-:S04]  /*06f0*/  UISETP.NE.U32.AND UP0, UPT, UR15, 0x2, UPT ;  /* 0x000000020f00788c */ /* 0x000fc8000bf05070 */
[----:B------:R-:W-:Y:S01]  /*0700*/  UISETP.NE.AND.EX UP0, UPT, URZ, URZ, UPT, UP0 ;  /* 0x000000ffff00728c */ /* 0x000fe2000bf05300 */
[----:B--2---:R-:W-:-:S13]  /*0710*/  FSETP.GEU.AND P0, PT, R0, R3, PT ;  /* 0x000000030000720b */ /* 0x004fda0003f0e000 */
[----:B------:R1:W-:Y:S01]  /*0720*/  @!P0 STG.E desc[UR20][R4.64], R3 ;  /* 0x0000000304008986 */ /* 0x0003e2000c101914 */
[----:B------:R-:W-:Y:S01]  /*0730*/  @!P0 MOV R0, R3 ;  /* 0x0000000300008202 */ /* 0x000fe20000000f00 */
[----:B------:R-:W-:Y:S06]  /*0740*/  BRA.U !UP0, `(.L_x_39) ;  /* 0x0000000108307547 */ /* 0x000fec000b800000 */
        /* <DEDUP_REMOVED lines=8> */
[----:B-1----:R-:W-:-:S06]  /*07d0*/  IMAD.U32 R3, RZ, RZ, UR5 ;  /* 0x00000005ff037e24 */ /* 0x002fcc000f8e00ff */
[----:B------:R-:W2:Y:S02]  /*07e0*/  LDG.E R3, desc[UR20][R2.64] ;  /* 0x0000001402037981 */ /* 0x000ea4000c1e1900 */
[----:B--2---:R-:W-:-:S13]  /*07f0*/  FSETP.GEU.AND P0, PT, R0, R3, PT ;  /* 0x000000030000720b */ /* 0x004fda0003f0e000 */
[----:B------:R2:W-:Y:S02]  /*0800*/  @!P0 STG.E desc[UR20][R4.64], R3 ;  /* 0x0000000304008986 */ /* 0x0005e4000c101914 */
.L_x_39:
[----:B------:R-:W3:Y:S01]  /*0810*/  LDCU.64 UR4, c[0x0][0x398] ;  /* 0x00007300ff0477ac */ /* 0x000ee20008000a00 */
[----:B------:R-:W-:-:S04]  /*0820*/  UIADD3 UR6, UP0, UPT, UR6, 0x1, URZ ;  /* 0x0000000106067890 */ /* 0x000fc8000ff1e0ff */
[----:B------:R-:W-:Y:S02]  /*0830*/  UIADD3.X UR7, UPT, UPT, URZ, UR7, URZ, UP0, !UPT ;  /* 0x00000007ff077290 */ /* 0x000fe400087fe4ff */
[----:B---3--:R-:W-:-:S04]  /*0840*/  UISETP.GE.U32.AND UP0, UPT, UR6, UR4, UPT ;  /* 0x000000040600728c */ /* 0x008fc8000bf06070 */
[----:B------:R-:W-:-:S09]  /*0850*/  UISETP.GE.U32.AND.EX UP0, UPT, UR7, UR5, UPT, UP0 ;  /* 0x000000050700728c */ /* 0x000fd2000bf06100 */
[----:B------:R-:W-:Y:S05]  /*0860*/  BRA.U !UP0, `(.L_x_42) ;  /* 0xfffffff9083c7547 */ /* 0x000fea000b83ffff */
[----:B------:R-:W-:Y:S05]  /*0870*/  EXIT ;  /* 0x000000000000794d */ /* 0x000fea0003800000 */
.L_x_43:
        /* <DEDUP_REMOVED lines=16> */
.L_x_72:


//--------------------- .text._Z9leakyreluPfS_fmmmm --------------------------
	.section	.text._Z9leakyreluPfS_fmmmm,"ax",@progbits
	.align	128
        .global         _Z9leakyreluPfS_fmmmm
        .type           _Z9leakyreluPfS_fmmmm,@function
        .size           _Z9leakyreluPfS_fmmmm,(.L_x_63 - _Z9leakyreluPfS_fmmmm)
        .other          _Z9leakyreluPfS_fmmmm,@"STO_CUDA_ENTRY STV_DEFAULT"
_Z9leakyreluPfS_fmmmm:
.text._Z9leakyreluPfS_fmmmm:
[----:B------:R-:W-:Y:S01]  /*0000*/  LDC R1, c[0x0][0x37c] ;  /* 0x0000df00ff017b82 */ /* 0x000fe20000000800 */
[----:B------:R-:W0:Y:S01]  /*0010*/  S2R R3, SR_TID.X ;  /* 0x0000000000037919 */ /* 0x000e220000002100 */
[----:B------:R-:W1:Y:S06]  /*0020*/  LDCU.64 UR10, c[0x0][0x3b0] ;  /* 0x00007600ff0a77ac */ /* 0x000e6c0008000a00 */
[----:B------:R-:W0:Y:S01]  /*0030*/  S2UR UR7, SR_CTAID.X ;  /* 0x00000000000779c3 */ /* 0x000e220000002500 */
[----:B------:R-:W1:Y:S07]  /*0040*/  LDCU.64 UR8, c[0x0][0x3a8] ;  /* 0x00007500ff0877ac */ /* 0x000e6e0008000a00 */
[----:B------:R-:W0:Y:S01]  /*0050*/  LDC R0, c[0x0][0x360] ;  /* 0x0000d800ff007b82 */ /* 0x000e220000000800 */
[----:B-1----:R-:W-:-:S02]  /*0060*/  UIMAD UR6, UR11, UR8, URZ ;  /* 0x000000080b0672a4 */ /* 0x002fc4000f8e02ff */
[----:B------:R-:W-:Y:S02]  /*0070*/  UIMAD.WIDE.U32 UR4, UR10, UR8, URZ ;  /* 0x000000080a0472a5 */ /* 0x000fe4000f8e00ff */
[----:B------:R-:W-:-:S04]  /*0080*/  UIMAD UR6, UR10, UR9, UR6 ;  /* 0x000000090a0672a4 */ /* 0x000fc8000f8e0206 */
[----:B------:R-:W-:Y:S01]  /*0090*/  UIADD3 UR5, UPT, UPT, UR5, UR6, URZ ;  /* 0x0000000605057290 */ /* 0x000fe2000fffe0ff */
[----:B0-----:R-:W-:-:S05]  /*00a0*/  IMAD R0, R0, UR7, R3 ;  /* 0x0000000700007c24 */ /* 0x001fca000f8e0203 */
[----:B------:R-:W-:Y:S02]  /*00b0*/  MOV R2, UR5 ;  /* 0x0000000500027c02 */ /* 0x000fe40008000f00 */
        /* <DEDUP_REMOVED lines=12> */
[----:B-1----:R-:W-:-:S06]  /*0180*/  IADD3 R2, PT, PT, R4, 0xffffffe, RZ ;  /* 0x0ffffffe04027810 */ /* 0x002fcc0007ffe0ff */
        /* <DEDUP_REMOVED lines=9> */
[----:B------:R-:W-:Y:S01]  /*0220*/  @P0 IADD3 R5, PT, PT, R5, -UR10, RZ ;  /* 0x8000000a05050c10 */ /* 0x000fe2000fffe0ff */
[----:B------:R-:W-:-:S03]  /*0230*/  @P0 VIADD R3, R3, 0x1 ;  /* 0x0000000103030836 */ /* 0x000fc60000000000 */
[----:B------:R-:W-:-:S13]  /*0240*/  ISETP.GE.U32.AND P1, PT, R5, UR10, PT ;  /* 0x0000000a05007c0c */ /* 0x000fda000bf26070 */
[----:B------:R-:W-:Y:S02]  /*0250*/  @P1 IADD3 R3, PT, PT, R3, 0x1, RZ ;  /* 0x0000000103031810 */ /* 0x000fe40007ffe0ff */
[----:B------:R-:W-:-:S04]  /*0260*/  @!P2 LOP3.LUT R3, RZ, UR10, RZ, 0x33, !PT ;  /* 0x0000000aff03ac12 */ /* 0x000fc8000f8e33ff */
[----:B------:R-:W-:Y:S01]  /*0270*/  MOV R7, R3 ;  /* 0x0000000300077202 */ /* 0x000fe20000000f00 */
[----:B------:R-:W-:-:S04]  /*0280*/  IMAD.MOV R5, RZ, RZ, -R3 ;  /* 0x000000ffff057224 */ /* 0x000fc800078e0a03 */
[----:B------:R-:W-:Y:S01]  /*0290*/  IMAD R0, R5, UR10, R0 ;  /* 0x0000000a05007c24 */ /* 0x000fe2000f8e0200 */
[----:B------:R-:W-:Y:S06]  /*02a0*/  BRA `(.L_x_46) ;  /* 0x0000000000147947 */ /* 0x000fec0003800000 */
.L_x_45:
[----:B------:R-:W-:-:S07]  /*02b0*/  MOV R4, 0x2d0 ;  /* 0x000002d000047802 */ /* 0x000fce0000000f00 */
[----:B0-----:R-:W-:Y:S05]  /*02c0*/  CALL.REL.NOINC `($__internal_3_$__cuda_sm20_div_u64) ;  /* 0x0000000000687944 */ /* 0x001fea0003c00000 */
[----:B------:R-:W0:Y:S01]  /*02d0*/  LDCU UR6, c[0x0][0x3b0] ;  /* 0x00007600ff0677ac */ /* 0x000e220008000800 */
[----:B------:R-:W-:-:S04]  /*02e0*/  IMAD.MOV R3, RZ, RZ, -R7 ;  /* 0x000000ffff037224 */ /* 0x000fc800078e0a07 */
[----:B0-----:R-:W-:-:S07]  /*02f0*/  IMAD R0, R3, UR6, R0 ;  /* 0x0000000603007c24 */ /* 0x001fce000f8e0200 */
.L_x_46:
[----:B0-----:R-:W-:Y:S05]  /*0300*/  BSYNC.RECONVERGENT B0 ;  /* 0x0000000000007941 */ /* 0x001fea0003800200 */
.L_x_44:
[----:B------:R-:W0:Y:S01]  /*0310*/  LDCU.64 UR6, c[0x0][0x398] ;  /* 0x00007300ff0677ac */ /* 0x000e220008000a00 */
[--C-:B------:R-:W-:Y:S02]  /*0320*/  SHF.R.S64 R4, RZ, 0x1e, R0.reuse ;  /* 0x0000001eff047819 */ /* 0x100fe40000001000 */
[----:B------:R-:W-:Y:S01]  /*0330*/  SHF.R.S32.HI R5, RZ, 0x1e, R0 ;  /* 0x0000001eff057819 */ /* 0x000fe20000011400 */
[----:B------:R-:W1:Y:S01]  /*0340*/  LDCU.128 UR12, c[0x0][0x380] ;  /* 0x00007000ff0c77ac */ /* 0x000e620008000c00 */
[----:B------:R-:W-:Y:S01]  /*0350*/  SHF.R.S32.HI R0, RZ, 0x1f, R7 ;  /* 0x0000001fff007819 */ /* 0x000fe20000011407 */
[----:B------:R-:W2:Y:S04]  /*0360*/  LDCU UR8, c[0x0][0x390] ;  /* 0x00007200ff0877ac */ /* 0x000ea80008000800 */
[----:B0-----:R-:W-:-:S02]  /*0370*/  IMAD R6, R0, UR6, RZ ;  /* 0x0000000600067c24 */ /* 0x001fc4000f8e02ff */
[----:B------:R-:W-:-:S04]  /*0380*/  IMAD.WIDE.U32 R2, R7, UR6, R4 ;  /* 0x0000000607027c25 */ /* 0x000fc8000f8e0004 */
[----:B------:R-:W-:Y:S01]  /*0390*/  IMAD R9, R7, UR7, R6 ;  /* 0x0000000707097c24 */ /* 0x000fe2000f8e0206 */
[----:B-1----:R-:W-:Y:S01]  /*03a0*/  IADD3 R2, P0, PT, R2, UR12, RZ ;  /* 0x0000000c02027c10 */ /* 0x002fe2000ff1e0ff */
[----:B------:R-:W0:Y:S03]  /*03b0*/  LDCU.64 UR6, c[0x0][0x3a0] ;  /* 0x00007400ff0677ac */ /* 0x000e260008000a00 */
[----:B------:R-:W-:-:S05]  /*03c0*/  IADD3.X R3, PT, PT, R3, UR13, R9, P0, !PT ;  /* 0x0000000d03037c10 */ /* 0x000fca00087fe409 */
[----:B------:R-:W3:Y:S01]  /*03d0*/  LDG.E R9, desc[UR4][R2.64] ;  /* 0x0000000402097981 */ /* 0x000ee2000c1e1900 */
[----:B0-----:R-:W-:Y:S02]  /*03e0*/  IMAD R0, R0, UR6, RZ ;  /* 0x0000000600007c24 */ /* 0x001fe4000f8e02ff */
[----:B------:R-:W-:-:S04]  /*03f0*/  IMAD.WIDE.U32 R4, R7, UR6, R4 ;  /* 0x0000000607047c25 */ /* 0x000fc8000f8e0004 */
[----:B------:R-:W-:Y:S01]  /*0400*/  IMAD R7, R7, UR7, R0 ;  /* 0x0000000707077c24 */ /* 0x000fe2000f8e0200 */
[----:B------:R-:W-:-:S04]  /*0410*/  IADD3 R4, P1, PT, R4, UR14, RZ ;  /* 0x0000000e04047c10 */ /* 0x000fc8000ff3e0ff */
[----:B------:R-:W-:Y:S02]  /*0420*/  IADD3.X R5, PT, PT, R5, UR15, R7, P1, !PT ;  /* 0x0000000f05057c10 */ /* 0x000fe40008ffe407 */
[----:B---3--:R-:W-:-:S13]  /*0430*/  FSETP.GT.AND P0, PT, R9, RZ, PT ;  /* 0x000000ff0900720b */ /* 0x008fda0003f04000 */
[----:B--2---:R-:W-:-:S05]  /*0440*/  @!P0 FMUL R9, R9, UR8 ;  /* 0x0000000809098c20 */ /* 0x004fca0008400000 */
[----:B------:R-:W-:Y:S01]  /*0450*/  STG.E desc[UR4][R4.64], R9 ;  /* 0x0000000904007986 */ /* 0x000fe2000c101904 */
[----:B------:R-:W-:Y:S05]  /*0460*/  EXIT ;  /* 0x000000000000794d */ /* 0x000fea0003800000 */
        .weak           $__internal_3_$__cuda_sm20_div_u64
        .type           $__internal_3_$__cuda_sm20_div_u64,@function
        .size           $__internal_3_$__cuda_sm20_div_u64,(.L_x_63 - $__internal_3_$__cuda_sm20_div_u64)
$__internal_3_$__cuda_sm20_div_u64:
        /* <DEDUP_REMOVED lines=11> */
[----:B------:R-:W-:Y:S01]  /*0520*/  IMAD.X R13, RZ, RZ, ~R9, P0 ;  /* 0x000000ffff0d7224 */ /* 0x000fe200000e0e09 */
[----:B------:R-:W-:-:S03]  /*0530*/  MOV R9, R6 ;  /* 0x0000000600097202 */ /* 0x000fc60000000f00 */
[-C--:B------:R-:W-:Y:S02]  /*0540*/  IMAD R15, R7, R13.reuse, RZ ;  /* 0x0000000d070f7224 */ /* 0x080fe400078e02ff */
[----:B------:R-:W-:-:S04]  /*0550*/  IMAD.WIDE.U32 R8, P0, R6, R13, R8 ;  /* 0x0000000d06087225 */ /* 0x000fc80007800008 */
[----:B------:R-:W-:-:S04]  /*0560*/  IMAD.HI.U32 R13, R7, R13, RZ ;  /* 0x0000000d070d7227 */ /* 0x000fc800078e00ff */
[----:B------:R-:W-:-:S05]  /*0570*/  IMAD.HI.U32 R8, P1, R7, R11, R8 ;  /* 0x0000000b07087227 */ /* 0x000fca0007820008 */
[----:B------:R-:W-:Y:S01]  /*0580*/  IADD3 R9, P2, PT, R15, R8, RZ ;  /* 0x000000080f097210 */ /* 0x000fe20007f5e0ff */
[----:B------:R-:W-:-:S04]  /*0590*/  IMAD.X R8, R13, 0x1, R7, P0 ;  /* 0x000000010d087824 */ /* 0x000fc800000e0607 */
[----:B------:R-:W-:Y:S01]  /*05a0*/  IMAD.WIDE.U32 R6, R9, R2, RZ ;  /* 0x0000000209067225 */ /* 0x000fe200078e00ff */
[----:B------:R-:W-:-:S03]  /*05b0*/  IADD3.X R11, PT, PT, RZ, RZ, R8, P2, P1 ;  /* 0x000000ffff0b7210 */ /* 0x000fc600017e2408 */
        /* <DEDUP_REMOVED lines=20> */
[----:B------:R-:W-:-:S03]  /*0700*/  IMAD.WIDE.U32 R6, R9, R2, RZ ;  /* 0x0000000209067225 */ /* 0x000fc600078e00ff */
[----:B------:R-:W-:Y:S01]  /*0710*/  IADD3.X R11, PT, PT, RZ, R8, RZ, P1, !PT ;  /* 0x00000008ff0b7210 */ /* 0x000fe20000ffe4ff */
[----:B------:R-:W-:Y:S01]  /*0720*/  IMAD R7, R9, R3, R7 ;  /* 0x0000000309077224 */ /* 0x000fe200078e0207 */
[----:B------:R-:W-:-:S03]  /*0730*/  IADD3 R13, P1, PT, -R6, R0, RZ ;  /* 0x00000000060d7210 */ /* 0x000fc60007f3e1ff */
[-C--:B------:R-:W-:Y:S01]  /*0740*/  IMAD R6, R11, R2.reuse, R7 ;  /* 0x000000020b067224 */ /* 0x080fe200078e0207 */
[----:B------:R-:W-:-:S03]  /*0750*/  ISETP.GE.U32.AND P0, PT, R13, R2, PT ;  /* 0x000000020d00720c */ /* 0x000fc60003f06070 */
[----:B------:R-:W-:Y:S01]  /*0760*/  IMAD.X R10, R5, 0x1, ~R6, P1 ;  /* 0x00000001050a7824 */ /* 0x000fe200008e0e06 */
[----:B------:R-:W-:Y:S01]  /*0770*/  IADD3 R5, P1, PT, R13, -R2, RZ ;  /* 0x800000020d057210 */ /* 0x000fe20007f3e0ff */
[----:B------:R-:W-:-:S03]  /*0780*/  VIADD R6, R9, 0x1 ;  /* 0x0000000109067836 */ /* 0x000fc60000000000 */
[CC--:B------:R-:W-:Y:S02]  /*0790*/  ISETP.GE.U32.AND.EX P0, PT, R10.reuse, R3.reuse, PT, P0 ;  /* 0x000000030a00720c */ /* 0x0c0fe40003f06100 */
[----:B------:R-:W-:Y:S02]  /*07a0*/  IADD3.X R8, PT, PT, R10, ~R3, RZ, P1, !PT ;  /* 0x800000030a087210 */ /* 0x000fe40000ffe4ff */
[----:B------:R-:W-:Y:S02]  /*07b0*/  SEL R5, R5, R13, P0 ;  /* 0x0000000d05057207 */ /* 0x000fe40000000000 */
[----:B------:R-:W-:Y:S02]  /*07c0*/  SEL R8, R8, R10, P0 ;  /* 0x0000000a08087207 */ /* 0x000fe40000000000 */
[----:B------:R-:W-:Y:S02]  /*07d0*/  SEL R6, R6, R9, P0 ;  /* 0x0000000906067207 */ /* 0x000fe40000000000 */
[----:B------:R-:W-:Y:S01]  /*07e0*/  ISETP.GE.U32.AND P0, PT, R5, R2, PT ;  /* 0x000000020500720c */ /* 0x000fe20003f06070 */
[----:B------:R-:W-:Y:S01]  /*07f0*/  IMAD.MOV.U32 R5, RZ, RZ, 0x0 ;  /* 0x00000000ff057424 */ /* 0x000fe200078e00ff */
[----:B------:R-:W-:-:S02]  /*0800*/  ISETP.NE.U32.AND P1, PT, R2, RZ, PT ;  /* 0x000000ff0200720c */ /* 0x000fc40003f25070 */
[----:B------:R-:W-:Y:S02]  /*0810*/  IADD3 R7, PT, PT, R6, 0x1, RZ ;  /* 0x0000000106077810 */ /* 0x000fe40007ffe0ff */
[----:B------:R-:W-:Y:S02]  /*0820*/  ISETP.GE.U32.AND.EX P0, PT, R8, R3, PT, P0 ;  /* 0x000000030800720c */ /* 0x000fe40003f06100 */
[----:B------:R-:W-:Y:S02]  /*0830*/  ISETP.NE.AND.EX P1, PT, R3, RZ, PT, P1 ;  /* 0x000000ff0300720c */ /* 0x000fe40003f25310 */
[----:B------:R-:W-:-:S04]  /*0840*/  SEL R7, R7, R6, P0 ;  /* 0x0000000607077207 */ /* 0x000fc80000000000 */
[----:B------:R-:W-:Y:S01]  /*0850*/  SEL R7, R7, 0xffffffff, P1 ;  /* 0xffffffff07077807 */ /* 0x000fe20000800000 */
[----:B------:R-:W-:Y:S06]  /*0860*/  RET.REL.NODEC R4 `(_Z9leakyreluPfS_fmmmm) ;  /* 0xfffffff404e47950 */ /* 0x000fec0003c3ffff */
.L_x_47:
        /* <DEDUP_REMOVED lines=9> */
.L_x_63:


//--------------------- .text._Z6mataddPfS_S_mmmmm --------------------------
	.section	.text._Z6mataddPfS_S_mmmmm,"ax",@progbits
	.align	128
        .global         _Z6mataddPfS_S_mmmmm
        .type           _Z6mataddPfS_S_mmmmm,@function
        .size           _Z6mataddPfS_S_mmmmm,(.L_x_64 - _Z6mataddPfS_S_mmmmm)
        .other          _Z6mataddPfS_S_mmmmm,@"STO_CUDA_ENTRY STV_DEFAULT"
_Z6mataddPfS_S_mmmmm:
.text._Z6mataddPfS_S_mmmmm:
        /* <DEDUP_REMOVED lines=42> */
.L_x_49:
[----:B------:R-:W-:-:S07]  /*02a0*/  MOV R4, 0x2c0 ;  /* 0x000002c000047802 */ /* 0x000fce0000000f00 */
[----:B0-----:R-:W-:Y:S05]  /*02b0*/  CALL.REL.NOINC `($__internal_4_$__cuda_sm20_div_u64) ;  /* 0x0000000000787944 */ /* 0x001fea0003c00000 */
[----:B------:R-:W0:Y:S01]  /*02c0*/  LDCU UR6, c[0x0][0x3b8] ;  /* 0x00007700ff0677ac */ /* 0x000e220008000800 */
[----:B------:R-:W-:-:S05]  /*02d0*/  IADD3 R3, PT, PT, -R9, RZ, RZ ;  /* 0x000000ff09037210 */ /* 0x000fca0007ffe1ff */
[----:B0-----:R-:W-:-:S07]  /*02e0*/  IMAD R0, R3, UR6, R0 ;  /* 0x0000000603007c24 */ /* 0x001fce000f8e0200 */
.L_x_50:
[----:B0-----:R-:W-:Y:S05]  /*02f0*/  BSYNC.RECONVERGENT B0 ;  /* 0x0000000000007941 */ /* 0x001fea0003800200 */
.L_x_48:
[----:B------:R-:W0:Y:S01]  /*0300*/  LDCU.128 UR20, c[0x0][0x3a0] ;  /* 0x00007400ff1477ac */ /* 0x000e220008000c00 */
[--C-:B------:R-:W-:Y:S02]  /*0310*/  SHF.R.S64 R2, RZ, 0x1e, R0.reuse ;  /* 0x0000001eff027819 */ /* 0x100fe40000001000 */
[----:B------:R-:W-:Y:S01]  /*0320*/  SHF.R.S32.HI R3, RZ, 0x1e, R0 ;  /* 0x0000001eff037819 */ /* 0x000fe20000011400 */
[----:B------:R-:W1:Y:S01]  /*0330*/  LDCU.128 UR12, c[0x0][0x390] ;  /* 0x00007200ff0c77ac */ /* 0x000e620008000c00 */
[----:B------:R-:W-:Y:S01]  /*0340*/  SHF.R.S32.HI R0, RZ, 0x1f, R9 ;  /* 0x0000001fff007819 */ /* 0x000fe20000011409 */
[----:B------:R-:W2:Y:S04]  /*0350*/  LDCU.128 UR16, c[0x0][0x380] ;  /* 0x00007000ff1077ac */ /* 0x000ea80008000c00 */
[----:B0-----:R-:W-:-:S02]  /*0360*/  IMAD R10, R0, UR20, RZ ;  /* 0x00000014000a7c24 */ /* 0x001fc4000f8e02ff */
[----:B------:R-:W-:-:S04]  /*0370*/  IMAD.WIDE.U32 R6, R9, UR20, R2 ;  /* 0x0000001409067c25 */ /* 0x000fc8000f8e0002 */
[----:B-1----:R-:W-:Y:S02]  /*0380*/  IMAD R8, R0, UR14, RZ ;  /* 0x0000000e00087c24 */ /* 0x002fe4000f8e02ff */
[----:B------:R-:W-:Y:S01]  /*0390*/  IMAD.WIDE.U32 R4, R9, UR14, R2 ;  /* 0x0000000e09047c25 */ /* 0x000fe2000f8e0002 */
[----:B--2---:R-:W-:-:S03]  /*03a0*/  IADD3 R6, P1, PT, R6, UR18, RZ ;  /* 0x0000001206067c10 */ /* 0x004fc6000ff3e0ff */
[C---:B------:R-:W-:Y:S01]  /*03b0*/  IMAD R13, R9.reuse, UR21, R10 ;  /* 0x00000015090d7c24 */ /* 0x040fe2000f8e020a */
[----:B------:R-:W-:Y:S01]  /*03c0*/  IADD3 R4, P0, PT, R4, UR16, RZ ;  /* 0x0000001004047c10 */ /* 0x000fe2000ff1e0ff */
[----:B------:R-:W-:-:S03]  /*03d0*/  IMAD R11, R9, UR15, R8 ;  /* 0x0000000f090b7c24 */ /* 0x000fc6000f8e0208 */
[----:B------:R-:W-:Y:S02]  /*03e0*/  IADD3.X R7, PT, PT, R7, UR19, R13, P1, !PT ;  /* 0x0000001307077c10 */ /* 0x000fe40008ffe40d */
[----:B------:R-:W-:-:S04]  /*03f0*/  IADD3.X R5, PT, PT, R5, UR17, R11, P0, !PT ;  /* 0x0000001105057c10 */ /* 0x000fc800087fe40b */
[----:B------:R-:W2:Y:S04]  /*0400*/  LDG.E R7, desc[UR4][R6.64] ;  /* 0x0000000406077981 */ /* 0x000ea8000c1e1900 */
[----:B------:R-:W2:Y:S01]  /*0410*/  LDG.E R4, desc[UR4][R4.64] ;  /* 0x0000000404047981 */ /* 0x000ea2000c1e1900 */
[----:B------:R-:W-:Y:S02]  /*0420*/  IMAD R0, R0, UR22, RZ ;  /* 0x0000001600007c24 */ /* 0x000fe4000f8e02ff */
[----:B------:R-:W-:-:S04]  /*0430*/  IMAD.WIDE.U32 R2, R9, UR22, R2 ;  /* 0x0000001609027c25 */ /* 0x000fc8000f8e0002 */
[----:B------:R-:W-:Y:S01]  /*0440*/  IMAD R9, R9, UR23, R0 ;  /* 0x0000001709097c24 */ /* 0x000fe2000f8e0200 */
[----:B------:R-:W-:-:S04]  /*0450*/  IADD3 R2, P0, PT, R2, UR12, RZ ;  /* 0x0000000c02027c10 */ /* 0x000fc8000ff1e0ff */
[----:B------:R-:W-:Y:S01]  /*0460*/  IADD3.X R3, PT, PT, R3, UR13, R9, P0, !PT ;  /* 0x0000000d03037c10 */ /* 0x000fe200087fe409 */
[----:B--2---:R-:W-:-:S05]  /*0470*/  FADD R9, R4, R7 ;  /* 0x0000000704097221 */ /* 0x004fca0000000000 */
[----:B------:R-:W-:Y:S01]  /*0480*/  STG.E desc[UR4][R2.64], R9 ;  /* 0x0000000902007986 */ /* 0x000fe2000c101904 */
[----:B------:R-:W-:Y:S05]  /*0490*/  EXIT ;  /* 0x000000000000794d */ /* 0x000fea0003800000 */
        .weak           $__internal_4_$__cuda_sm20_div_u64
        .type           $__internal_4_$__cuda_sm20_div_u64,@function
        .size           $__internal_4_$__cuda_sm20_div_u64,(.L_x_64 - $__internal_4_$__cuda_sm20_div_u64)
$__internal_4_$__cuda_sm20_div_u64:
[----:B------:R-:W0:Y:S01]  /*04a0*/  LDCU.64 UR6, c[0x0][0x3b8] ;  /* 0x00007700ff0677ac */ /* 0x000e220008000a00 */
[----:B------:R-:W1:Y:S01]  /*04b0*/  LDC.64 R2, c[0x0][0x3b8] ;  /* 0x0000ee00ff027b82 */ /* 0x000e620000000a00 */
[----:B0-----:R-:W0:Y:S08]  /*04c0*/  I2F.U64.RP R10, UR6 ;  /* 0x00000006000a7d12 */ /* 0x001e300008309000 */
[----:B0-----:R-:W0:Y:S02]  /*04d0*/  MUFU.RCP R10, R10 ;  /* 0x0000000a000a7308 */ /* 0x001e240000001000 */
[----:B0-----:R-:W-:-:S06]  /*04e0*/  VIADD R6, R10, 0x1ffffffe ;  /* 0x1ffffffe0a067836 */ /* 0x001fcc0000000000 */
        /* <DEDUP_REMOVED lines=19> */
[----:B------:R-:W-:-:S04]  /*0620*/  IMAD.HI.U32 R8, R9, R13, RZ ;  /* 0x0000000d09087227 */ /* 0x000fc800078e00ff */
[----:B------:R-:W-:Y:S02]  /*0630*/  IMAD.X R6, RZ, RZ, ~R7, P0 ;  /* 0x000000ffff067224 */ /* 0x000fe400000e0e07 */
[----:B------:R-:W-:Y:S02]  /*0640*/  IMAD.MOV.U32 R7, RZ, RZ, RZ ;  /* 0x000000ffff077224 */ /* 0x000fe400078e00ff */
[----:B------:R-:W-:-:S04]  /*0650*/  IMAD.WIDE.U32 R8, P0, R9, R6, R8 ;  /* 0x0000000609087225 */ /* 0x000fc80007800008 */
[C---:B------:R-:W-:Y:S02]  /*0660*/  IMAD R10, R11.reuse, R6, RZ ;  /* 0x000000060b0a7224 */ /* 0x040fe400078e02ff */
[----:B------:R-:W-:-:S04]  /*0670*/  IMAD.HI.U32 R9, P1, R11, R13, R8 ;  /* 0x0000000d0b097227 */ /* 0x000fc80007820008 */
[----:B------:R-:W-:Y:S01]  /*0680*/  IMAD.HI.U32 R6, R11, R6, RZ ;  /* 0x000000060b067227 */ /* 0x000fe200078e00ff */
[----:B------:R-:W-:-:S04]  /*0690*/  IADD3 R9, P2, PT, R10, R9, RZ ;  /* 0x000000090a097210 */ /* 0x000fc80007f5e0ff */
[----:B------:R-:W-:Y:S01]  /*06a0*/  IADD3.X R11, PT, PT, R6, R11, RZ, P0, !PT ;  /* 0x0000000b060b7210 */ /* 0x000fe200007fe4ff */
        /* <DEDUP_REMOVED lines=22> */
[----:B------:R-:W-:Y:S01]  /*0810*/  ISETP.GE.U32.AND P0, PT, R5, R2, PT ;  /* 0x000000020500720c */ /* 0x000fe20003f06070 */
[----:B------:R-:W-:Y:S01]  /*0820*/  HFMA2 R5, -RZ, RZ, 0, 0 ;  /* 0x00000000ff057431 */ /* 0x000fe200000001ff */
[----:B------:R-:W-:Y:S02]  /*0830*/  ISETP.NE.U32.AND P1, PT, R2, RZ, PT ;  /* 0x000000ff0200720c */ /* 0x000fe40003f25070 */
[----:B------:R-:W-:Y:S02]  /*0840*/  IADD3 R9, PT, PT, R6, 0x1, RZ ;  /* 0x0000000106097810 */ /* 0x000fe40007ffe0ff */
[----:B------:R-:W-:Y:S02]  /*0850*/  ISETP.GE.U32.AND.EX P0, PT, R8, R3, PT, P0 ;  /* 0x000000030800720c */ /* 0x000fe40003f06100 */
[----:B------:R-:W-:-:S02]  /*0860*/  ISETP.NE.AND.EX P1, PT, R3, RZ, PT, P1 ;  /* 0x000000ff0300720c */ /* 0x000fc40003f25310 */
[----:B------:R-:W-:-:S04]  /*0870*/  SEL R9, R9, R6, P0 ;  /* 0x0000000609097207 */ /* 0x000fc80000000000 */
[----:B------:R-:W-:Y:S01]  /*0880*/  SEL R9, R9, 0xffffffff, P1 ;  /* 0xffffffff09097807 */ /* 0x000fe20000800000 */
[----:B------:R-:W-:Y:S06]  /*0890*/  RET.REL.NODEC R4 `(_Z6mataddPfS_S_mmmmm) ;  /* 0xfffffff404d87950 */ /* 0x000fec0003c3ffff */
.L_x_51:
        /* <DEDUP_REMOVED lines=14> */
.L_x_64:


//--------------------- .text._Z6matmulPfS_S_mmmmmmm --------------------------
	.section	.text._Z6matmulPfS_S_mmmmmmm,"ax",@progbits
	.align	128
        .global         _Z6matmulPfS_S_mmmmmmm
        .type           _Z6matmulPfS_S_mmmmmmm,@function
        .size           _Z6matmulPfS_S_mmmmmmm,(.L_x_65 - _Z6matmulPfS_S_mmmmmmm)
        .other          _Z6matmulPfS_S_mmmmmmm,@"STO_CUDA_ENTRY STV_DEFAULT"
_Z6matmulPfS_S_mmmmmmm:
.text._Z6matmulPfS_S_mmmmmmm:
        /* <DEDUP_REMOVED lines=11> */
[----:B------:R-:W-:Y:S01]  /*00b0*/  IMAD.U32 R0, RZ, RZ, UR5 ;  /* 0x00000005ff007e24 */ /* 0x000fe2000f8e00ff */
[----:B------:R-:W-:Y:S02]  /*00c0*/  ISETP.LT.U32.AND P0, PT, R2, UR4, PT ;  /* 0x0000000402007c0c */ /* 0x000fe4000bf01070 */
[----:B------:R-:W-:-:S04]  /*00d0*/  SHF.R.S32.HI R3, RZ, 0x1f, R2 ;  /* 0x0000001fff037819 */ /* 0x000fc80000011402 */
[----:B------:R-:W-:-:S13]  /*00e0*/  ISETP.GT.U32.AND.EX P0, PT, R0, R3, PT, P0 ;  /* 0x000000030000720c */ /* 0x000fda0003f04100 */
[----:B------:R-:W-:Y:S05]  /*00f0*/  @!P0 EXIT ;  /* 0x000000000000894d */ /* 0x000fea0003800000 */
[----:B------:R-:W-:Y:S01]  /*0100*/  LOP3.LUT R0, R3, UR11, RZ, 0xfc, !PT ;  /* 0x0000000b03007c12 */ /* 0x000fe2000f8efcff */
[----:B------:R-:W-:Y:S03]  /*0110*/  BSSY.RECONVERGENT B0, `(.L_x_52) ;  /* 0x000001e000007945 */ /* 0x000fe60003800200 */
[----:B------:R-:W-:-:S13]  /*0120*/  ISETP.NE.U32.AND P0, PT, R0, RZ, PT ;  /* 0x000000ff0000720c */ /* 0x000fda0003f05070 */
[----:B------:R-:W-:Y:S05]  /*0130*/  @P0 BRA `(.L_x_53) ;  /* 0x0000000000540947 */ /* 0x000fea0003800000 */
[----:B------:R-:W0:Y:S01]  /*0140*/  I2F.U32.RP R0, UR10 ;  /* 0x0000000a00007d06 */ /* 0x000e220008209000 */
[----:B------:R-:W-:-:S07]  /*0150*/  ISETP.NE.U32.AND P2, PT, RZ, UR10, PT ;  /* 0x0000000aff007c0c */ /* 0x000fce000bf45070 */
[----:B0-----:R-:W0:Y:S02]  /*0160*/  MUFU.RCP R0, R0 ;  /* 0x0000000000007308 */ /* 0x001e240000001000 */
[----:B0-----:R-:W-:-:S06]  /*0170*/  VIADD R4, R0, 0xffffffe ;  /* 0x0ffffffe00047836 */ /* 0x001fcc0000000000 */
[----:B------:R0:W1:Y:S02]  /*0180*/  F2I.FTZ.U32.TRUNC.NTZ R5, R4 ;  /* 0x0000000400057305 */ /* 0x000064000021f000 */
[----:B0-----:R-:W-:Y:S02]  /*0190*/  IMAD.MOV.U32 R4, RZ, RZ, RZ ;  /* 0x000000ffff047224 */ /* 0x001fe400078e00ff */
[----:B-1----:R-:W-:-:S04]  /*01a0*/  IMAD.MOV R3, RZ, RZ, -R5 ;  /* 0x000000ffff037224 */ /* 0x002fc800078e0a05 */
[----:B------:R-:W-:-:S04]  /*01b0*/  IMAD R3, R3, UR10, RZ ;  /* 0x0000000a03037c24 */ /* 0x000fc8000f8e02ff */
[----:B------:R-:W-:-:S06]  /*01c0*/  IMAD.HI.U32 R5, R5, R3, R4 ;  /* 0x0000000305057227 */ /* 0x000fcc00078e0004 */
[----:B------:R-:W-:-:S05]  /*01d0*/  IMAD.HI.U32 R0, R5, R2, RZ ;  /* 0x0000000205007227 */ /* 0x000fca00078e00ff */
[----:B------:R-:W-:-:S05]  /*01e0*/  IADD3 R3, PT, PT, -R0, RZ, RZ ;  /* 0x000000ff00037210 */ /* 0x000fca0007ffe1ff */
[----:B------:R-:W-:-:S05]  /*01f0*/  IMAD R3, R3, UR10, R2 ;  /* 0x0000000a03037c24 */ /* 0x000fca000f8e0202 */
[----:B------:R-:W-:-:S13]  /*0200*/  ISETP.GE.U32.AND P0, PT, R3, UR10, PT ;  /* 0x0000000a03007c0c */ /* 0x000fda000bf06070 */
[----:B------:R-:W-:Y:S02]  /*0210*/  @P0 VIADD R3, R3, -UR10 ;  /* 0x8000000a03030c36 */ /* 0x000fe40008000000 */
[----:B------:R-:W-:-:S03]  /*0220*/  @P0 VIADD R0, R0, 0x1 ;  /* 0x0000000100000836 */ /* 0x000fc60000000000 */
[----:B------:R-:W-:-:S13]  /*0230*/  ISETP.GE.U32.AND P1, PT, R3, UR10, PT ;  /* 0x0000000a03007c0c */ /* 0x000fda000bf26070 */
[----:B------:R-:W-:Y:S01]  /*0240*/  @P1 VIADD R0, R0, 0x1 ;  /* 0x0000000100001836 */ /* 0x000fe20000000000 */
[----:B------:R-:W-:-:S04]  /*0250*/  @!P2 LOP3.LUT R0, RZ, UR10, RZ, 0x33, !PT ;  /* 0x0000000aff00ac12 */ /* 0x000fc8000f8e33ff */
[----:B------:R-:W-:-:S05]  /*0260*/  IADD3 R5, PT, PT, -R0, RZ, RZ ;  /* 0x000000ff00057210 */ /* 0x000fca0007ffe1ff */
[----:B------:R-:W-:Y:S01]  /*0270*/  IMAD R5, R5, UR10, R2 ;  /* 0x0000000a05057c24 */ /* 0x000fe2000f8e0202 */
[----:B------:R-:W-:Y:S06]  /*0280*/  BRA `(.L_x_54) ;  /* 0x0000000000187947 */ /* 0x000fec0003800000 */
.L_x_53:
[----:B------:R-:W-:-:S07]  /*0290*/  MOV R0, 0x2b0 ;  /* 0x000002b000007802 */ /* 0x000fce0000000f00 */
[----:B------:R-:W-:Y:S05]  /*02a0*/  CALL.REL.NOINC `($__internal_5_$__cuda_sm20_div_u64) ;  /* 0x0000000c00ec7944 */ /* 0x000fea0003c00000 */
[----:B------:R-:W0:Y:S01]  /*02b0*/  LDCU UR4, c[0x0][0x3c8] ;  /* 0x00007900ff0477ac */ /* 0x000e220008000800 */
[--C-:B------:R-:W-:Y:S02]  /*02c0*/  IMAD.MOV R5, RZ, RZ, -R3.reuse ;  /* 0x000000ffff057224 */ /* 0x100fe400078e0a03 */
[----:B------:R-:W-:Y:S02]  /*02d0*/  IMAD.MOV.U32 R0, RZ, RZ, R3 ;  /* 0x000000ffff007224 */ /* 0x000fe400078e0003 */
[----:B0-----:R-:W-:-:S07]  /*02e0*/  IMAD R5, R5, UR4, R2 ;  /* 0x0000000405057c24 */ /* 0x001fce000f8e0202 */
.L_x_54:
[----:B------:R-:W-:Y:S05]  /*02f0*/  BSYNC.RECONVERGENT B0 ;  /* 0x0000000000007941 */ /* 0x000fea0003800200 */
.L_x_52:
[----:B------:R-:W0:Y:S01]  /*0300*/  LDC.64 R14, c[0x0][0x3b8] ;  /* 0x0000ee00ff0e7b82 */ /* 0x000e220000000a00 */
[----:B------:R-:W1:Y:S01]  /*0310*/  LDCU.64 UR4, c[0x0][0x3a8] ;  /* 0x00007500ff0477ac */ /* 0x000e620008000a00 */
[--C-:B------:R-:W-:Y:S02]  /*0320*/  SHF.R.S64 R2, RZ, 0x1e, R5.reuse ;  /* 0x0000001eff027819 */ /* 0x100fe40000001005 */
[----:B------:R-:W-:Y:S01]  /*0330*/  SHF.R.S32.HI R5, RZ, 0x1e, R5 ;  /* 0x0000001eff057819 */ /* 0x000fe20000011405 */
[----:B------:R-:W2:Y:S01]  /*0340*/  LDCU.64 UR6, c[0x0][0x390] ;  /* 0x00007200ff0677ac */ /* 0x000ea20008000a00 */
[----:B------:R-:W-:Y:S01]  /*0350*/  SHF.R.S32.HI R3, RZ, 0x1f, R0 ;  /* 0x0000001fff037819 */ /* 0x000fe20000011400 */
[----:B------:R-:W-:Y:S01]  /*0360*/  IMAD.MOV.U32 R12, RZ, RZ, R2 ;  /* 0x000000ffff0c7224 */ /* 0x000fe200078e0002 */
[----:B------:R-:W-:-:S03]  /*0370*/  MOV R13, R5 ;  /* 0x00000005000d7202 */ /* 0x000fc60000000f00 */
[----:B-1----:R-:W-:Y:S02]  /*0380*/  IMAD R9, R3, UR4, RZ ;  /* 0x0000000403097c24 */ /* 0x002fe4000f8e02ff */
[----:B------:R-:W-:Y:S01]  /*0390*/  IMAD.WIDE.U32 R6, R0, UR4, R12 ;  /* 0x0000000400067c25 */ /* 0x000fe2000f8e000c */
[----:B0-----:R-:W-:-:S03]  /*03a0*/  ISETP.NE.U32.AND P0, PT, R14, RZ, PT ;  /* 0x000000ff0e00720c */ /* 0x001fc60003f05070 */
[----:B------:R-:W-:Y:S01]  /*03b0*/  IMAD R9, R0, UR5, R9 ;  /* 0x0000000500097c24 */ /* 0x000fe2000f8e0209 */
[----:B--2---:R-:W-:Y:S02]  /*03c0*/  IADD3 R10, P1, PT, R6, UR6, RZ ;  /* 0x00000006060a7c10 */ /* 0x004fe4000ff3e0ff */
[----:B------:R-:W-:Y:S02]  /*03d0*/  ISETP.NE.AND.EX P0, PT, R15, RZ, PT, P0 ;  /* 0x000000ff0f00720c */ /* 0x000fe40003f05300 */
[----:B------:R-:W-:-:S11]  /*03e0*/  IADD3.X R11, PT, PT, R7, UR7, R9, P1, !PT ;  /* 0x00000007070b7c10 */ /* 0x000fd60008ffe409 */
[----:B------:R-:W-:Y:S05]  /*03f0*/  @!P0 EXIT ;  /* 0x000000000000894d */ /* 0x000fea0003800000 */
[----:B------:R-:W0:Y:S01]  /*0400*/  LDCU.64 UR6, c[0x0][0x358] ;  /* 0x00006b00ff0677ac */ /* 0x000e220008000a00 */
[C---:B------:R-:W-:Y:S02]  /*0410*/  ISETP.GE.U32.AND P1, PT, R14.reuse, 0x8, PT ;  /* 0x000000080e00780c */ /* 0x040fe40003f26070 */
[----:B------:R-:W-:Y:S02]  /*0420*/  CS2R R6, SRZ ;  /* 0x0000000000067805 */ /* 0x000fe4000001ff00 */
[----:B------:R-:W-:Y:S02]  /*0430*/  LOP3.LUT R4, R14, 0x7, RZ, 0xc0, !PT ;  /* 0x000000070e047812 */ /* 0x000fe400078ec0ff */
[----:B------:R-:W-:Y:S02]  /*0440*/  ISETP.GE.U32.AND.EX P1, PT, R15, RZ, PT, P1 ;  /* 0x000000ff0f00720c */ /* 0x000fe40003f26110 */
[----:B------:R-:W-:-:S04]  /*0450*/  ISETP.NE.U32.AND P0, PT, R4, RZ, PT ;  /* 0x000000ff0400720c */ /* 0x000fc80003f05070 */
[----:B------:R-:W-:Y:S01]  /*0460*/  ISETP.NE.AND.EX P0, PT, RZ, RZ, PT, P0 ;  /* 0x000000ffff00720c */ /* 0x000fe20003f05300 */
[----:B0-----:R0:W5:Y:S06]  /*0470*/  LDG.E R23, desc[UR6][R10.64] ;  /* 0x000000060a177981 */ /* 0x00116c000c1e1900 */
[----:B------:R-:W-:Y:S06]  /*0480*/  @!P1 BRA `(.L_x_55) ;  /* 0x0000000400309947 */ /* 0x000fec0003800000 */
[----:B------:R-:W1:Y:S01]  /*0490*/  LDC R7, c[0x0][0x3bc] ;  /* 0x0000ef00ff077b82 */ /* 0x000e620000000800 */
[----:B------:R-:W-:Y:S01]  /*04a0*/  LOP3.LUT R6, R14, 0xfffffff8, RZ, 0xc0, !PT ;  /* 0xfffffff80e067812 */ /* 0x000fe200078ec0ff */
[----:B------:R-:W2:Y:S04]  /*04b0*/  LDCU.128 UR12, c[0x0][0x380] ;  /* 0x00007000ff0c77ac */ /* 0x000ea80008000c00 */
[----:B------:R-:W-:Y:S01]  /*04c0*/  IMAD.MOV.U32 R15, RZ, RZ, R6 ;  /* 0x000000ffff0f7224 */ /* 0x000fe200078e0006 */
[----:B------:R-:W-:Y:S01]  /*04d0*/  UMOV UR4, URZ ;  /* 0x000000ff00047c82 */ /* 0x000fe20008000000 */
[----:B------:R-:W3:Y:S01]  /*04e0*/  LDC.64 R8, c[0x0][0x3a0] ;  /* 0x0000e800ff087b82 */ /* 0x000ee20000000a00 */
[----:B------:R-:W-:Y:S01]  /*04f0*/  UMOV UR5, URZ ;  /* 0x000000ff00057c82 */ /* 0x000fe20008000000 */
[----:B-12---:R-:W-:-:S07]  /*0500*/  IMAD.MOV.U32 R22, RZ, RZ, R7 ;  /* 0x000000ffff167224 */ /* 0x006fce00078e0007 */
.L_x_56:
[----:B------:R-:W1:Y:S01]  /*0510*/  LDC.64 R16, c[0x0][0x398] ;  /* 0x0000e600ff107b82 */ /* 0x000e620000000a00 */
[----:B------:R-:W-:Y:S01]  /*0520*/  USHF.L.U64.HI UR9, UR4, 0x2, UR5 ;  /* 0x0000000204097899 */ /* 0x000fe20008010205 */
[----:B------:R-:W-:Y:S01]  /*0530*/  MOV R13, R5 ;  /* 0x00000005000d7202 */ /* 0x000fe20000000f00 */
[----:B------:R-:W-:Y:S01]  /*0540*/  USHF.L.U32 UR8, UR4, 0x2, URZ ;  /* 0x0000000204087899 */ /* 0x000fe200080006ff */
[----:B------:R-:W-:Y:S02]  /*0550*/  IMAD.MOV.U32 R12, RZ, RZ, R2 ;  /* 0x000000ffff0c7224 */ /* 0x000fe400078e0002 */
[C---:B---3--:R-:W-:Y:S02]  /*0560*/  IMAD R26, R8.reuse, UR5, RZ ;  /* 0x00000005081a7c24 */ /* 0x048fe4000f8e02ff */
[----:B------:R-:W-:-:S04]  /*0570*/  IMAD.WIDE.U32 R18, R8, UR4, R12 ;  /* 0x0000000408127c25 */ /* 0x000fc8000f8e000c */
[-C--:B-1----:R-:W-:Y:S02]  /*0580*/  IMAD R24, R3, R16.reuse, RZ ;  /* 0x0000001003187224 */ /* 0x082fe400078e02ff */
[----:B------:R-:W-:Y:S01]  /*0590*/  IMAD.WIDE.U32 R20, R0, R16, UR8 ;  /* 0x0000000800147e25 */ /* 0x000fe2000f8e0010 */
[----:B------:R-:W-:-:S03]  /*05a0*/  IADD3 R16, P2, PT, R18, UR14, RZ ;  /* 0x0000000e12107c10 */ /* 0x000fc6000ff5e0ff */
[----:B------:R-:W-:Y:S01]  /*05b0*/  IMAD R25, R0, R17, R24 ;  /* 0x0000001100197224 */ /* 0x000fe200078e0218 */
[----:B------:R-:W-:Y:S01]  /*05c0*/  IADD3 R18, P1, PT, R20, UR12, RZ ;  /* 0x0000000c14127c10 */ /* 0x000fe2000ff3e0ff */
[----:B------:R-:W-:-:S05]  /*05d0*/  IMAD R17, R9, UR4, R26 ;  /* 0x0000000409117c24 */ /* 0x000fca000f8e021a */
[----:B------:R-:W-:Y:S02]  /*05e0*/  IADD3.X R17, PT, PT, R19, UR15, R17, P2, !PT ;  /* 0x0000000f13117c10 */ /* 0x000fe400097fe411 */
[----:B------:R-:W-:-:S03]  /*05f0*/  IADD3.X R19, PT, PT, R21, UR13, R25, P1, !PT ;  /* 0x0000000d15137c10 */ /* 0x000fc60008ffe419 */
[----:B--2---:R-:W2:Y:S04]  /*0600*/  LDG.E R21, desc[UR6][R16.64] ;  /* 0x0000000610157981 */ /* 0x004ea8000c1e1900 */
[----:B------:R-:W2:Y:S01]  /*0610*/  LDG.E R20, desc[UR6][R18.64] ;  /* 0x0000000612147981 */ /* 0x000ea2000c1e1900 */
[----:B------:R-:W-:-:S05]  /*0620*/  IADD3 R26, P1, PT, R16, R8, RZ ;  /* 0x00000008101a7210 */ /* 0x000fca0007f3e0ff */
[----:B------:R-:W-:Y:S02]  /*0630*/  IMAD.X R27, R17, 0x1, R9, P1 ;  /* 0x00000001111b7824 */ /* 0x000fe400008e0609 */
[----:B--2--5:R-:W-:-:S05]  /*0640*/  FFMA R23, R20, R21, R23 ;  /* 0x0000001514177223 */ /* 0x024fca0000000017 */
[----:B------:R1:W-:Y:S04]  /*0650*/  STG.E desc[UR6][R10.64], R23 ;  /* 0x000000170a007986 */ /* 0x0003e8000c101906 */
[----:B------:R-:W2:Y:S04]  /*0660*/  LDG.E R21, desc[UR6][R26.64] ;  /* 0x000000061a157981 */ /* 0x000ea8000c1e1900 */
[----:B------:R-:W2:Y:S01]  /*0670*/  LDG.E R20, desc[UR6][R18.64+0x4] ;  /* 0x0000040612147981 */ /* 0x000ea2000c1e1900 */
[----:B------:R-:W-:-:S05]  /*0680*/  IADD3 R24, P1, PT, R26, R8, RZ ;  /* 0x000000081a187210 */ /* 0x000fca0007f3e0ff */
[----:B------:R-:W-:Y:S02]  /*0690*/  IMAD.X R25, R27, 0x1, R9, P1 ;  /* 0x000000011b197824 */ /* 0x000fe400008e0609 */
[----:B--2---:R-:W-:-:S05]  /*06a0*/  FFMA R29, R20, R21, R23 ;  /* 0x00000015141d7223 */ /* 0x004fca0000000017 */
[----:B------:R-:W-:Y:S04]  /*06b0*/  STG.E desc[UR6][R10.64], R29 ;  /* 0x0000001d0a007986 */ /* 0x000fe8000c101906 */
[----:B------:R-:W1:Y:S04]  /*06c0*/  LDG.E R17, desc[UR6][R24.64] ;  /* 0x0000000618117981 */ /* 0x000e68000c1e1900 */
[----:B------:R-:W1:Y:S01]  /*06d0*/  LDG.E R16, desc[UR6][R18.64+0x8] ;  /* 0x0000080612107981 */ /* 0x000e62000c1e1900 */
[----:B------:R-:W-:-:S05]  /*06e0*/  IADD3 R20, P1, PT, R24, R8, RZ ;  /* 0x0000000818147210 */ /* 0x000fca0007f3e0ff */
[----:B------:R-:W-:Y:S02]  /*06f0*/  IMAD.X R21, R25, 0x1, R9, P1 ;  /* 0x0000000119157824 */ /* 0x000fe400008e0609 */
[----:B-1----:R-:W-:-:S05]  /*0700*/  FFMA R23, R16, R17, R29 ;  /* 0x0000001110177223 */ /* 0x002fca000000001d */
[----:B------:R1:W-:Y:S04]  /*0710*/  STG.E desc[UR6][R10.64], R23 ;  /* 0x000000170a007986 */ /* 0x0003e8000c101906 */
[----:B------:R-:W2:Y:S04]  /*0720*/  LDG.E R27, desc[UR6][R20.64] ;  /* 0x00000006141b7981 */ /* 0x000ea8000c1e1900 */
[----:B------:R-:W2:Y:S01]  /*0730*/  LDG.E R26, desc[UR6][R18.64+0xc] ;  /* 0x00000c06121a7981 */ /* 0x000ea2000c1e1900 */
[----:B------:R-:W-:-:S04]  /*0740*/  IADD3 R16, P1, PT, R20, R8, RZ ;  /* 0x0000000814107210 */ /* 0x000fc80007f3e0ff */
[----:B------:R-:W-:Y:S01]  /*0750*/  IADD3.X R17, PT, PT, R21, R9, RZ, P1, !PT ;  /* 0x0000000915117210 */ /* 0x000fe20000ffe4ff */
[----:B--2---:R-:W-:-:S05]  /*0760*/  FFMA R27, R26, R27, R23 ;  /* 0x0000001b1a1b7223 */ /* 0x004fca0000000017 */
[----:B------:R2:W-:Y:S04]  /*0770*/  STG.E desc[UR6][R10.64], R27 ;  /* 0x0000001b0a007986 */ /* 0x0005e8000c101906 */
        /* <DEDUP_REMOVED lines=8> */
[----:B------:R-:W-:-:S05]  /*0800*/  IADD3 R20, P1, PT, R24, R8, RZ ;  /* 0x0000000818147210 */ /* 0x000fca0007f3e0ff */
[----:B------:R-:W-:Y:S02]  /*0810*/  IMAD.X R21, R25, 0x1, R9, P1 ;  /* 0x0000000119157824 */ /* 0x000fe400008e0609 */
[----:B--2---:R-:W-:-:S05]  /*0820*/  FFMA R27, R26, R28, R23 ;  /* 0x0000001c1a1b7223 */ /* 0x004fca0000000017 */
[----:B------:R2:W-:Y:S04]  /*0830*/  STG.E desc[UR6][R10.64], R27 ;  /* 0x0000001b0a007986 */ /* 0x0005e8000c101906 */
[----:B------:R-:W3:Y:S04]  /*0840*/  LDG.E R28, desc[UR6][R20.64] ;  /* 0x00000006141c7981 */ /* 0x000ee8000c1e1900 */
[----:B------:R-:W3:Y:S01]  /*0850*/  LDG.E R26, desc[UR6][R18.64+0x18] ;  /* 0x00001806121a7981 */ /* 0x000ee2000c1e1900 */
[----:B------:R-:W-:-:S05]  /*0860*/  IADD3 R16, P1, PT, R20, R8, RZ ;  /* 0x0000000814107210 */ /* 0x000fca0007f3e0ff */
[----:B------:R-:W-:Y:S01]  /*0870*/  IMAD.X R17, R21, 0x1, R9, P1 ;  /* 0x0000000115117824 */ /* 0x000fe200008e0609 */
[----:B------:R-:W-:Y:S01]  /*0880*/  IADD3 R15, P1, PT, R15, -0x8, RZ ;  /* 0xfffffff80f0f7810 */ /* 0x000fe20007f3e0ff */
[----:B---3--:R-:W-:-:S05]  /*0890*/  FFMA R29, R26, R28, R27 ;  /* 0x0000001c1a1d7223 */ /* 0x008fca000000001b */
[----:B------:R2:W-:Y:S04]  /*08a0*/  STG.E desc[UR6][R10.64], R29 ;  /* 0x0000001d0a007986 */ /* 0x0005e8000c101906 */
[----:B------:R-:W1:Y:S04]  /*08b0*/  LDG.E R24, desc[UR6][R18.64+0x1c] ;  /* 0x00001c0612187981 */ /* 0x000e68000c1e1900 */
[----:B------:R-:W1:Y:S01]  /*08c0*/  LDG.E R16, desc[UR6][R16.64] ;  /* 0x0000000610107981 */ /* 0x000e62000c1e1900 */
[----:B------:R-:W-:Y:S01]  /*08d0*/  IADD3.X R22, PT, PT, R22, -0x1, RZ, P1, !PT ;  /* 0xffffffff16167810 */ /* 0x000fe20000ffe4ff */
[----:B------:R-:W-:Y:S01]  /*08e0*/  UIADD3 UR4, UP0, UPT, UR4, 0x8, URZ ;  /* 0x0000000804047890 */ /* 0x000fe2000ff1e0ff */
[----:B------:R-:W-:-:S03]  /*08f0*/  ISETP.NE.U32.AND P1, PT, R15, RZ, PT ;  /* 0x000000ff0f00720c */ /* 0x000fc60003f25070 */
[----:B------:R-:W-:Y:S01]  /*0900*/  UIADD3.X UR5, UPT, UPT, URZ, UR5, URZ, UP0, !UPT ;  /* 0x00000005ff057290 */ /* 0x000fe200087fe4ff */
[----:B------:R-:W-:Y:S01]  /*0910*/  ISETP.NE.AND.EX P1, PT, R22, RZ, PT, P1 ;  /* 0x000000ff1600720c */ /* 0x000fe20003f25310 */
[----:B-1----:R-:W-:-:S05]  /*0920*/  FFMA R23, R24, R16, R29 ;  /* 0x0000001018177223 */ /* 0x002fca000000001d */
[----:B------:R2:W-:Y:S07]  /*0930*/  STG.E desc[UR6][R10.64], R23 ;  /* 0x000000170a007986 */ /* 0x0005ee000c101906 */
[----:B------:R-:W-:Y:S05]  /*0940*/  @P1 BRA `(.L_x_56) ;  /* 0xfffffff800f01947 */ /* 0x000fea000383ffff */
.L_x_55:
[----:B------:R-:W-:Y:S05]  /*0950*/  @!P0 EXIT ;  /* 0x000000000000894d */ /* 0x000fea0003800000 */
[----:B------:R-:W-:Y:S02]  /*0960*/  ISETP.GE.U32.AND P1, PT, R4, 0x4, PT ;  /* 0x000000040400780c */ /* 0x000fe40003f26070 */
[----:B------:R-:W-:Y:S02]  /*0970*/  LOP3.LUT R15, R14, 0x3, RZ, 0xc0, !PT ;  /* 0x000000030e0f7812 */ /* 0x000fe400078ec0ff */
[----:B------:R-:W-:Y:S02]  /*0980*/  ISETP.GE.U32.AND.EX P1, PT, RZ, RZ, PT, P1 ;  /* 0x000000ffff00720c */ /* 0x000fe40003f26110 */
[----:B------:R-:W-:-:S04]  /*0990*/  ISETP.NE.U32.AND P0, PT, R15, RZ, PT ;  /* 0x000000ff0f00720c */ /* 0x000fc80003f05070 */
[----:B------:R-:W-:-:S07]  /*09a0*/  ISETP.NE.AND.EX P0, PT, RZ, RZ, PT, P0 ;  /* 0x000000ffff00720c */ /* 0x000fce0003f05300 */
[----:B------:R-:W-:Y:S06]  /*09b0*/  @!P1 BRA `(.L_x_57) ;  /* 0x0000000400209947 */ /* 0x000fec0003800000 */
[----:B------:R-:W1:Y:S01]  /*09c0*/  LDCU.64 UR12, c[0x0][0x3a0] ;  /* 0x00007400ff0c77ac */ /* 0x000e620008000a00 */
[C---:B------:R-:W-:Y:S02]  /*09d0*/  SHF.L.U64.HI R9, R6.reuse, 0x2, R7 ;  /* 0x0000000206097819 */ /* 0x040fe40000010207 */
[C---:B------:R-:W-:Y:S01]  /*09e0*/  SHF.L.U32 R8, R6.reuse, 0x2, RZ ;  /* 0x0000000206087819 */ /* 0x040fe200000006ff */
[----:B------:R-:W3:Y:S01]  /*09f0*/  LDCU.64 UR4, c[0x0][0x398] ;  /* 0x00007300ff0477ac */ /* 0x000ee20008000a00 */
[----:B------:R-:W4:Y:S01]  /*0a00*/  LDCU.128 UR8, c[0x0][0x380] ;  /* 0x00007000ff0877ac */ /* 0x000f220008000c00 */
[----:B-1----:R-:W-:Y:S02]  /*0a10*/  IMAD R17, R7, UR12, RZ ;  /* 0x0000000c07117c24 */ /* 0x002fe4000f8e02ff */
[----:B------:R-:W-:-:S04]  /*0a20*/  IMAD.WIDE.U32 R4, R6, UR12, R12 ;  /* 0x0000000c06047c25 */ /* 0x000fc8000f8e000c */
[----:B---3--:R-:W-:Y:S02]  /*0a30*/  IMAD R19, R3, UR4, RZ ;  /* 0x0000000403137c24 */ /* 0x008fe4000f8e02ff */
[----:B------:R-:W-:Y:S01]  /*0a40*/  IMAD.WIDE.U32 R8, R0, UR4, R8 ;  /* 0x0000000400087c25 */ /* 0x000fe2000f8e0008 */
[----:B----4-:R-:W-:-:S03]  /*0a50*/  IADD3 R16, P2, PT, R4, UR10, RZ ;  /* 0x0000000a04107c10 */ /* 0x010fc6000ff5e0ff */
[----:B------:R-:W-:Y:S01]  /*0a60*/  IMAD R17, R6, UR13, R17 ;  /* 0x0000000d06117c24 */ /* 0x000fe2000f8e0211 */
[----:B------:R-:W-:Y:S01]  /*0a70*/  IADD3 R18, P1, PT, R8, UR8, RZ ;  /* 0x0000000808127c10 */ /* 0x000fe2000ff3e0ff */
[----:B------:R-:W-:-:S03]  /*0a80*/  IMAD R2, R0, UR5, R19 ;  /* 0x0000000500027c24 */ /* 0x000fc6000f8e0213 */
[----:B------:R-:W-:Y:S02]  /*0a90*/  IADD3.X R17, PT, PT, R5, UR11, R17, P2, !PT ;  /* 0x0000000b05117c10 */ /* 0x000fe400097fe411 */
[----:B------:R-:W-:-:S03]  /*0aa0*/  IADD3.X R19, PT, PT, R2, UR9, R9, P1, !PT ;  /* 0x0000000902137c10 */ /* 0x000fc60008ffe409 */
[----:B------:R-:W3:Y:S04]  /*0ab0*/  LDG.E R16, desc[UR6][R16.64] ;  /* 0x0000000610107981 */ /* 0x000ee8000c1e1900 */
[----:B------:R-:W3:Y:S01]  /*0ac0*/  LDG.E R18, desc[UR6][R18.64] ;  /* 0x0000000612127981 */ /* 0x000ee2000c1e1900 */
[----:B------:R-:W-:-:S05]  /*0ad0*/  IADD3 R21, P1, PT, R6, 0x1, RZ ;  /* 0x0000000106157810 */ /* 0x000fca0007f3e0ff */
[----:B------:R-:W-:Y:S02]  /*0ae0*/  IMAD.X R8, RZ, RZ, R7, P1 ;  /* 0x000000ffff087224 */ /* 0x000fe400008e0607 */
[----:B------:R-:W-:-:S03]  /*0af0*/  IMAD.SHL.U32 R4, R21, 0x4, RZ ;  /* 0x0000000415047824 */ /* 0x000fc600078e00ff */
[C---:B------:R-:W-:Y:S01]  /*0b00*/  SHF.L.U64.HI R5, R21.reuse, 0x2, R8 ;  /* 0x0000000215057819 */ /* 0x040fe20000010208 */
[----:B------:R-:W-:Y:S01]  /*0b10*/  IMAD.WIDE.U32 R8, R21, UR12, R12 ;  /* 0x0000000c15087c25 */ /* 0x000fe2000f8e000c */
[----:B------:R-:W-:Y:S02]  /*0b20*/  LOP3.LUT R4, R4, 0xfffffffc, RZ, 0xc0, !PT ;  /* 0xfffffffc04047812 */ /* 0x000fe400078ec0ff */
[----:B------:R-:W-:Y:S01]  /*0b30*/  LOP3.LUT R5, R5, 0x3, RZ, 0xc0, !PT ;  /* 0x0000000305057812 */ /* 0x000fe200078ec0ff */
[----:B------:R-:W-:Y:S01]  /*0b40*/  IMAD R9, R21, UR13, R9 ;  /* 0x0000000d15097c24 */ /* 0x000fe2000f8e0209 */
[----:B------:R-:W-:Y:S01]  /*0b50*/  IADD3 R8, P2, PT, R8, UR10, RZ ;  /* 0x0000000a08087c10 */ /* 0x000fe2000ff5e0ff */
[----:B------:R-:W-:-:S03]  /*0b60*/  IMAD.WIDE.U32 R4, R0, UR4, R4 ;  /* 0x0000000400047c25 */ /* 0x000fc6000f8e0004 */
[----:B------:R-:W-:Y:S02]  /*0b70*/  IADD3.X R9, PT, PT, R9, UR11, RZ, P2, !PT ;  /* 0x0000000b09097c10 */ /* 0x000fe400097fe4ff */
[----:B------:R-:W-:-:S04]  /*0b80*/  IADD3 R4, P1, PT, R4, UR8, RZ ;  /* 0x0000000804047c10 */ /* 0x000fc8000ff3e0ff */
[----:B------:R-:W-:Y:S01]  /*0b90*/  IADD3.X R5, PT, PT, R2, UR9, R5, P1, !PT ;  /* 0x0000000902057c10 */ /* 0x000fe20008ffe405 */
[----:B---3-5:R-:W-:-:S05]  /*0ba0*/  FFMA R21, R18, R16, R23 ;  /* 0x0000001012157223 */ /* 0x028fca0000000017 */
[----:B------:R1:W-:Y:S04]  /*0bb0*/  STG.E desc[UR6][R10.64], R21 ;  /* 0x000000150a007986 */ /* 0x0003e8000c101906 */
[----:B------:R3:W1:Y:S04]  /*0bc0*/  LDG.E R20, desc[UR6][R4.64] ;  /* 0x0000000604147981 */ /* 0x000668000c1e1900 */
[----:B------:R4:W1:Y:S01]  /*0bd0*/  LDG.E R22, desc[UR6][R8.64] ;  /* 0x0000000608167981 */ /* 0x000862000c1e1900 */
[----:B--2---:R-:W-:-:S04]  /*0be0*/  IADD3 R23, P1, PT, R6, 0x2, RZ ;  /* 0x0000000206177810 */ /* 0x004fc80007f3e0ff */
[----:B------:R-:W-:Y:S01]  /*0bf0*/  SHF.L.U32 R18, R23, 0x2, RZ ;  /* 0x0000000217127819 */ /* 0x000fe200000006ff */
[----:B------:R-:W-:-:S03]  /*0c00*/  IMAD.X R16, RZ, RZ, R7, P1 ;  /* 0x000000ffff107224 */ /* 0x000fc600008e0607 */
[----:B------:R-:W-:Y:S02]  /*0c10*/  LOP3.LUT R18, R18, 0xfffffffc, RZ, 0xc0, !PT ;  /* 0xfffffffc12127812 */ /* 0x000fe400078ec0ff */
[----:B------:R-:W-:-:S04]  /*0c20*/  SHF.L.U64.HI R16, R23, 0x2, R16 ;  /* 0x0000000217107819 */ /* 0x000fc80000010210 */
[----:B------:R-:W-:Y:S01]  /*0c30*/  LOP3.LUT R19, R16, 0x3, RZ, 0xc0, !PT ;  /* 0x0000000310137812 */ /* 0x000fe200078ec0ff */
[----:B------:R-:W-:-:S04]  /*0c40*/  IMAD.WIDE.U32 R16, R23, UR12, R12 ;  /* 0x0000000c17107c25 */ /* 0x000fc8000f8e000c */
[----:B------:R-:W-:Y:S01]  /*0c50*/  IMAD.WIDE.U32 R18, R0, UR4, R18 ;  /* 0x0000000400127c25 */ /* 0x000fe2000f8e0012 */
[----:B---3--:R-:W-:-:S03]  /*0c60*/  IADD3 R4, P2, PT, R16, UR10, RZ ;  /* 0x0000000a10047c10 */ /* 0x008fc6000ff5e0ff */
[----:B------:R-:W-:Y:S01]  /*0c70*/  IMAD R17, R23, UR13, R17 ;  /* 0x0000000d17117c24 */ /* 0x000fe2000f8e0211 */
[----:B----4-:R-:W-:-:S04]  /*0c80*/  IADD3 R8, P1, PT, R18, UR8, RZ ;  /* 0x0000000812087c10 */ /* 0x010fc8000ff3e0ff */
[----:B------:R-:W-:Y:S02]  /*0c90*/  IADD3.X R5, PT, PT, R17, UR11, RZ, P2, !PT ;  /* 0x0000000b11057c10 */ /* 0x000fe400097fe4ff */
[----:B------:R-:W-:Y:S01]  /*0ca0*/  IADD3.X R9, PT, PT, R2, UR9, R19, P1, !PT ;  /* 0x0000000902097c10 */ /* 0x000fe20008ffe413 */
[----:B-1----:R-:W-:-:S05]  /*0cb0*/  FFMA R21, R20, R22, R21 ;  /* 0x0000001614157223 */ /* 0x002fca0000000015 */
[----:B------:R1:W-:Y:S04]  /*0cc0*/  STG.E desc[UR6][R10.64], R21 ;  /* 0x000000150a007986 */ /* 0x0003e8000c101906 */
[----:B------:R2:W1:Y:S04]  /*0cd0*/  LDG.E R20, desc[UR6][R8.64] ;  /* 0x0000000608147981 */ /* 0x000468000c1e1900 */
[----:B------:R3:W1:Y:S01]  /*0ce0*/  LDG.E R22, desc[UR6][R4.64] ;  /* 0x0000000604167981 */ /* 0x000662000c1e1900 */
        /* <DEDUP_REMOVED lines=8> */
[----:B--2---:R-:W-:Y:S01]  /*0d70*/  IADD3 R8, P2, PT, R18, UR10, RZ ;  /* 0x0000000a12087c10 */ /* 0x004fe2000ff5e0ff */
[----:B------:R-:W-:-:S03]  /*0d80*/  IMAD.WIDE.U32 R16, R0, UR4, R16 ;  /* 0x0000000400107c25 */ /* 0x000fc6000f8e0010 */
[----:B------:R-:W-:Y:S02]  /*0d90*/  IADD3.X R9, PT, PT, R7, UR11, RZ, P2, !PT ;  /* 0x0000000b07097c10 */ /* 0x000fe400097fe4ff */
[----:B---3--:R-:W-:-:S04]  /*0da0*/  IADD3 R4, P1, PT, R16, UR8, RZ ;  /* 0x0000000810047c10 */ /* 0x008fc8000ff3e0ff */
[----:B------:R-:W-:Y:S01]  /*0db0*/  IADD3.X R5, PT, PT, R2, UR9, R17, P1, !PT ;  /* 0x0000000902057c10 */ /* 0x000fe20008ffe411 */
[----:B-1----:R-:W-:-:S05]  /*0dc0*/  FFMA R21, R20, R22, R21 ;  /* 0x0000001614157223 */ /* 0x002fca0000000015 */
[----:B------:R1:W-:Y:S04]  /*0dd0*/  STG.E desc[UR6][R10.64], R21 ;  /* 0x000000150a007986 */ /* 0x0003e8000c101906 */
[----:B------:R-:W2:Y:S04]  /*0de0*/  LDG.E R8, desc[UR6][R8.64] ;  /* 0x0000000608087981 */ /* 0x000ea8000c1e1900 */
[----:B------:R-:W2:Y:S01]  /*0df0*/  LDG.E R4, desc[UR6][R4.64] ;  /* 0x0000000604047981 */ /* 0x000ea2000c1e1900 */
[----:B------:R-:W-:Y:S01]  /*0e00*/  IMAD.MOV.U32 R7, RZ, RZ, RZ ;  /* 0x000000ffff077224 */ /* 0x000fe200078e00ff */
[----:B------:R-:W-:Y:S01]  /*0e10*/  IADD3 R6, PT, PT, R6, 0x4, RZ ;  /* 0x0000000406067810 */ /* 0x000fe20007ffe0ff */
[----:B--2---:R-:W-:-:S05]  /*0e20*/  FFMA R23, R4, R8, R21 ;  /* 0x0000000804177223 */ /* 0x004fca0000000015 */
[----:B------:R1:W-:Y:S02]  /*0e30*/  STG.E desc[UR6][R10.64], R23 ;  /* 0x000000170a007986 */ /* 0x0003e4000c101906 */
.L_x_57:
[----:B------:R-:W-:Y:S05]  /*0e40*/  @!P0 EXIT ;  /* 0x000000000000894d */ /* 0x000fea0003800000 */
[----:B------:R-:W-:Y:S02]  /*0e50*/  ISETP.NE.U32.AND P1, PT, R15, 0x1, PT ;  /* 0x000000010f00780c */ /* 0x000fe40003f25070 */
[----:B------:R-:W-:Y:S02]  /*0e60*/  LOP3.LUT R14, R14, 0x1, RZ, 0xc0, !PT ;  /* 0x000000010e0e7812 */ /* 0x000fe400078ec0ff */
[----:B------:R-:W-:Y:S02]  /*0e70*/  ISETP.NE.AND.EX P1, PT, RZ, RZ, PT, P1 ;  /* 0x000000ffff00720c */ /* 0x000fe40003f25310 */
[----:B------:R-:W-:-:S04]  /*0e80*/  ISETP.NE.U32.AND P0, PT, R14, 0x1, PT ;  /* 0x000000010e00780c */ /* 0x000fc80003f05070 */
[----:B------:R-:W-:-:S07]  /*0e90*/  ISETP.NE.U32.AND.EX P0, PT, RZ, RZ, PT, P0 ;  /* 0x000000ffff00720c */ /* 0x000fce0003f05100 */
[----:B------:R-:W-:Y:S06]  /*0ea0*/  @!P1 BRA `(.L_x_58) ;  /* 0x0000000000989947 */ /* 0x000fec0003800000 */
[----:B------:R-:W3:Y:S01]  /*0eb0*/  LDCU.64 UR12, c[0x0][0x3a0] ;  /* 0x00007400ff0c77ac */ /* 0x000ee20008000a00 */
[C---:B------:R-:W-:Y:S01]  /*0ec0*/  SHF.L.U64.HI R5, R6.reuse, 0x2, R7 ;  /* 0x0000000206057819 */ /* 0x040fe20000010207 */
[C---:B------:R-:W-:Y:S01]  /*0ed0*/  IMAD.SHL.U32 R4, R6.reuse, 0x4, RZ ;  /* 0x0000000406047824 */ /* 0x040fe200078e00ff */
[----:B------:R-:W4:Y:S01]  /*0ee0*/  LDCU.64 UR4, c[0x0][0x398] ;  /* 0x00007300ff0477ac */ /* 0x000f220008000a00 */
[----:B------:R-:W0:Y:S01]  /*0ef0*/  LDCU.128 UR8, c[0x0][0x380] ;  /* 0x00007000ff0877ac */ /* 0x000e220008000c00 */
[----:B---3--:R-:W-:Y:S02]  /*0f00*/  IMAD R17, R7, UR12, RZ ;  /* 0x0000000c07117c24 */ /* 0x008fe4000f8e02ff */
[----:B------:R-:W-:-:S04]  /*0f10*/  IMAD.WIDE.U32 R8, R6, UR12, R12 ;  /* 0x0000000c06087c25 */ /* 0x000fc8000f8e000c */
[----:B----4-:R-:W-:Y:S02]  /*0f20*/  IMAD R15, R3, UR4, RZ ;  /* 0x00000004030f7c24 */ /* 0x010fe4000f8e02ff */
[----:B------:R-:W-:Y:S01]  /*0f30*/  IMAD.WIDE.U32 R4, R0, UR4, R4 ;  /* 0x0000000400047c25 */ /* 0x000fe2000f8e0004 */
[----:B0-----:R-:W-:-:S03]  /*0f40*/  IADD3 R8, P2, PT, R8, UR10, RZ ;  /* 0x0000000a08087c10 */ /* 0x001fc6000ff5e0ff */
[----:B------:R-:W-:Y:S01]  /*0f50*/  IMAD R17, R6, UR13, R17 ;  /* 0x0000000d06117c24 */ /* 0x000fe2000f8e0211 */
[----:B------:R-:W-:Y:S01]  /*0f60*/  IADD3 R4, P1, PT, R4, UR8, RZ ;  /* 0x0000000804047c10 */ /* 0x000fe2000ff3e0ff */
[----:B------:R-:W-:-:S03]  /*0f70*/  IMAD R2, R0, UR5, R15 ;  /* 0x0000000500027c24 */ /* 0x000fc6000f8e020f */
[----:B------:R-:W-:Y:S02]  /*0f80*/  IADD3.X R9, PT, PT, R9, UR11, R17, P2, !PT ;  /* 0x0000000b09097c10 */ /* 0x000fe400097fe411 */
[----:B------:R-:W-:-:S03]  /*0f90*/  IADD3.X R5, PT, PT, R2, UR9, R5, P1, !PT ;  /* 0x0000000902057c10 */ /* 0x000fc60008ffe405 */
[----:B------:R-:W3:Y:S04]  /*0fa0*/  LDG.E R8, desc[UR6][R8.64] ;  /* 0x0000000608087981 */ /* 0x000ee8000c1e1900 */
[----:B------:R0:W3:Y:S01]  /*0fb0*/  LDG.E R18, desc[UR6][R4.64] ;  /* 0x0000000604127981 */ /* 0x0000e2000c1e1900 */
[----:B------:R-:W-:-:S05]  /*0fc0*/  IADD3 R19, P1, PT, R6, 0x1, RZ ;  /* 0x0000000106137810 */ /* 0x000fca0007f3e0ff */
[----:B------:R-:W-:Y:S02]  /*0fd0*/  IMAD.X R14, RZ, RZ, R7, P1 ;  /* 0x000000ffff0e7224 */ /* 0x000fe400008e0607 */
[C---:B------:R-:W-:Y:S02]  /*0fe0*/  IMAD.SHL.U32 R15, R19.reuse, 0x4, RZ ;  /* 0x00000004130f7824 */ /* 0x040fe400078e00ff */
[C---:B------:R-:W-:Y:S01]  /*0ff0*/  IMAD.WIDE.U32 R16, R19.reuse, UR12, R12 ;  /* 0x0000000c13107c25 */ /* 0x040fe2000f8e000c */
[----:B------:R-:W-:Y:S02]  /*1000*/  SHF.L.U64.HI R7, R19, 0x2, R14 ;  /* 0x0000000213077819 */ /* 0x000fe4000001020e */
[----:B------:R-:W-:Y:S01]  /*1010*/  LOP3.LUT R14, R15, 0xfffffffc, RZ, 0xc0, !PT ;  /* 0xfffffffc0f0e7812 */ /* 0x000fe200078ec0ff */
[----:B------:R-:W-:Y:S01]  /*1020*/  IMAD R19, R19, UR13, R17 ;  /* 0x0000000d13137c24 */ /* 0x000fe2000f8e0211 */
[----:B------:R-:W-:Y:S02]  /*1030*/  LOP3.LUT R15, R7, 0x3, RZ, 0xc0, !PT ;  /* 0x00000003070f7812 */ /* 0x000fe400078ec0ff */
[----:B------:R-:W-:Y:S01]  /*1040*/  IADD3 R16, P2, PT, R16, UR10, RZ ;  /* 0x0000000a10107c10 */ /* 0x000fe2000ff5e0ff */
[----:B------:R-:W-:-:S03]  /*1050*/  IMAD.WIDE.U32 R14, R0, UR4, R14 ;  /* 0x00000004000e7c25 */ /* 0x000fc6000f8e000e */
[----:B------:R-:W-:Y:S02]  /*1060*/  IADD3.X R17, PT, PT, R19, UR11, RZ, P2, !PT ;  /* 0x0000000b13117c10 */ /* 0x000fe400097fe4ff */
[----:B0-----:R-:W-:-:S04]  /*1070*/  IADD3 R4, P1, PT, R14, UR8, RZ ;  /* 0x000000080e047c10 */ /* 0x001fc8000ff3e0ff */
[----:B------:R-:W-:Y:S01]  /*1080*/  IADD3.X R5, PT, PT, R2, UR9, R15, P1, !PT ;  /* 0x0000000902057c10 */ /* 0x000fe20008ffe40f */
[----:B---3-5:R-:W-:-:S05]  /*1090*/  FFMA R9, R18, R8, R23 ;  /* 0x0000000812097223 */ /* 0x028fca0000000017 */
[----:B------:R3:W-:Y:S04]  /*10a0*/  STG.E desc[UR6][R10.64], R9 ;  /* 0x000000090a007986 */ /* 0x0007e8000c101906 */
[----:B------:R-:W1:Y:S04]  /*10b0*/  LDG.E R16, desc[UR6][R16.64] ;  /* 0x0000000610107981 */ /* 0x000e68000c1e1900 */
[----:B------:R-:W1:Y:S01]  /*10c0*/  LDG.E R4, desc[UR6][R4.64] ;  /* 0x0000000604047981 */ /* 0x000e62000c1e1900 */
[----:B------:R-:W-:Y:S02]  /*10d0*/  HFMA2 R7, -RZ, RZ, 0, 0 ;  /* 0x00000000ff077431 */ /* 0x000fe400000001ff */
[----:B------:R-:W-:-:S02]  /*10e0*/  VIADD R6, R6, 0x2 ;  /* 0x0000000206067836 */ /* 0x000fc40000000000 */
[----:B-12---:R-:W-:-:S05]  /*10f0*/  FFMA R23, R4, R16, R9 ;  /* 0x0000001004177223 */ /* 0x006fca0000000009 */
[----:B------:R3:W-:Y:S02]  /*1100*/  STG.E desc[UR6][R10.64], R23 ;  /* 0x000000170a007986 */ /* 0x0007e4000c101906 */
.L_x_58:
[----:B------:R-:W-:Y:S05]  /*1110*/  @P0 EXIT ;  /* 0x000000000000094d */ /* 0x000fea0003800000 */
[----:B------:R-:W3:Y:S01]  /*1120*/  LDCU.64 UR4, c[0x0][0x398] ;  /* 0x00007300ff0477ac */ /* 0x000ee20008000a00 */
[C---:B------:R-:W-:Y:S01]  /*1130*/  SHF.L.U64.HI R5, R6.reuse, 0x2, R7 ;  /* 0x0000000206057819 */ /* 0x040fe20000010207 */
[----:B------:R-:W-:Y:S01]  /*1140*/  IMAD.SHL.U32 R4, R6, 0x4, RZ ;  /* 0x0000000406047824 */ /* 0x000fe200078e00ff */
[----:B------:R-:W4:Y:S01]  /*1150*/  LDCU.64 UR12, c[0x0][0x3a0] ;  /* 0x00007400ff0c77ac */ /* 0x000f220008000a00 */
[----:B------:R-:W0:Y:S01]  /*1160*/  LDCU.128 UR8, c[0x0][0x380] ;  /* 0x00007000ff0877ac */ /* 0x000e220008000c00 */
[----:B---3--:R-:W-:Y:S02]  /*1170*/  IMAD R9, R3, UR4, RZ ;  /* 0x0000000403097c24 */ /* 0x008fe4000f8e02ff */
[----:B------:R-:W-:-:S04]  /*1180*/  IMAD.WIDE.U32 R2, R0, UR4, R4 ;  /* 0x0000000400027c25 */ /* 0x000fc8000f8e0004 */
[----:B----4-:R-:W-:Y:S01]  /*1190*/  IMAD.WIDE.U32 R12, R6, UR12, R12 ;  /* 0x0000000c060c7c25 */ /* 0x010fe2000f8e000c */
[----:B0-----:R-:W-:-:S03]  /*11a0*/  IADD3 R2, P0, PT, R2, UR8, RZ ;  /* 0x0000000802027c10 */ /* 0x001fc6000ff1e0ff */
[----:B------:R-:W-:Y:S01]  /*11b0*/  IMAD R7, R7, UR12, RZ ;  /* 0x0000000c07077c24 */ /* 0x000fe2000f8e02ff */
[----:B------:R-:W-:Y:S01]  /*11c0*/  IADD3 R4, P1, PT, R12, UR10, RZ ;  /* 0x0000000a0c047c10 */ /* 0x000fe2000ff3e0ff */
[----:B------:R-:W-:Y:S02]  /*11d0*/  IMAD R9, R0, UR5, R9 ;  /* 0x0000000500097c24 */ /* 0x000fe4000f8e0209 */
[----:B------:R-:W-:-:S03]  /*11e0*/  IMAD R7, R6, UR13, R7 ;  /* 0x0000000d06077c24 */ /* 0x000fc6000f8e0207 */
[----:B------:R-:W-:Y:S02]  /*11f0*/  IADD3.X R3, PT, PT, R9, UR9, R3, P0, !PT ;  /* 0x0000000909037c10 */ /* 0x000fe400087fe403 */
[----:B------:R-:W-:-:S03]  /*1200*/  IADD3.X R5, PT, PT, R13, UR11, R7, P1, !PT ;  /* 0x0000000b0d057c10 */ /* 0x000fc60008ffe407 */
[----:B------:R-:W1:Y:S04]  /*1210*/  LDG.E R2, desc[UR6][R2.64] ;  /* 0x0000000602027981 */ /* 0x000e68000c1e1900 */
[----:B------:R-:W1:Y:S02]  /*1220*/  LDG.E R4, desc[UR6][R4.64] ;  /* 0x0000000604047981 */ /* 0x000e64000c1e1900 */
[----:B-12--5:R-:W-:-:S05]  /*1230*/  FFMA R23, R2, R4, R23 ;  /* 0x0000000402177223 */ /* 0x026fca0000000017 */
[----:B------:R-:W-:Y:S01]  /*1240*/  STG.E desc[UR6][R10.64], R23 ;  /* 0x000000170a007986 */ /* 0x000fe2000c101906 */
[----:B------:R-:W-:Y:S05]  /*1250*/  EXIT ;  /* 0x000000000000794d */ /* 0x000fea0003800000 */
        .weak           $__internal_5_$__cuda_sm20_div_u64
        .type           $__internal_5_$__cuda_sm20_div_u64,@function
        .size           $__internal_5_$__cuda_sm20_div_u64,(.L_x_65 - $__internal_5_$__cuda_sm20_div_u64)
$__internal_5_$__cuda_sm20_div_u64:
        /* <DEDUP_REMOVED lines=17> */
[----:B------:R-:W-:-:S03]  /*1370*/  IADD3 R9, P2, PT, R15, R8, RZ ;  /* 0x000000080f097210 */ /* 0x000fc60007f5e0ff */
[----:B------:R-:W-:Y:S02]  /*1380*/  IMAD.X R8, R13, 0x1, R7, P0 ;  /* 0x000000010d087824 */ /* 0x000fe400000e0607 */
        /* <DEDUP_REMOVED lines=37> */
[----:B------:R-:W-:Y:S01]  /*15e0*/  VIADD R3, R6, 0x1 ;  /* 0x0000000106037836 */ /* 0x000fe20000000000 */
[----:B------:R-:W-:Y:S02]  /*15f0*/  ISETP.NE.U32.AND P1, PT, R4, RZ, PT ;  /* 0x000000ff0400720c */ /* 0x000fe40003f25070 */
[----:B------:R-:W-:-:S02]  /*1600*/  ISETP.GE.U32.AND.EX P0, PT, R8, R5, PT, P0 ;  /* 0x000000050800720c */ /* 0x000fc40003f06100 */
[----:B------:R-:W-:Y:S01]  /*1610*/  ISETP.NE.AND.EX P1, PT, R5, RZ, PT, P1 ;  /* 0x000000ff0500720c */ /* 0x000fe20003f25310 */
[----:B------:R-:W-:Y:S01]  /*1620*/  IMAD.MOV.U32 R5, RZ, RZ, 0x0 ;  /* 0x00000000ff057424 */ /* 0x000fe200078e00ff */
[----:B------:R-:W-:Y:S02]  /*1630*/  MOV R4, R0 ;  /* 0x0000000000047202 */ /* 0x000fe40000000f00 */
[----:B------:R-:W-:-:S04]  /*1640*/  SEL R3, R3, R6, P0 ;  /* 0x0000000603037207 */ /* 0x000fc80000000000 */
[----:B------:R-:W-:Y:S01]  /*1650*/  SEL R3, R3, 0xffffffff, P1 ;  /* 0xffffffff03037807 */ /* 0x000fe20000800000 */
[----:B------:R-:W-:Y:S06]  /*1660*/  RET.REL.NODEC R4 `(_Z6matmulPfS_S_mmmmmmm) ;  /* 0xffffffe804647950 */ /* 0x000fec0003c3ffff */
.L_x_59:
        /* <DEDUP_REMOVED lines=9> */
.L_x_65:


//--------------------- .nv.global.init           --------------------------
	.section	.nv.global.init,"aw",@progbits
.nv.global.init:
	.type		$str,@object
	.size		$str,(.L_0 - $str)
$str:
        /*0000*/ 	.byte	0x25, 0x64, 0x20, 0x25, 0x70, 0x0a, 0x00
.L_0:


//--------------------- .nv.shared.reserved.0     --------------------------
	.section	.nv.shared.reserved.0,"aw",@nobits
	.weak		__nv_reservedSMEM_offset_0_alias
	.size		__nv_reservedSMEM_offset_0_alias, 0, 64
	.other		__nv_reservedSMEM_offset_0_alias,@"STO_CUDA_RESERVED_SHARED STV_DEFAULT"
__nv_reservedSMEM_offset_0_alias:
	.zero		0
	.zero		64


//--------------------- .nv.constant0._Z11calc_grad_biPfiPiS_S_S_S_mmmm --------------------------
	.section	.nv.constant0._Z11calc_grad_biPfiPiS_S_S_S_mmmm,"a",@progbits
	.sectionflags	@""
	.align	4
.nv.constant0._Z11calc_grad_biPfiPiS_S_S_S_mmmm:
	.zero		992


//--------------------- .nv.constant0._Z11calc_grad_xiPfiPiS_S_S_S_S_mmmmm --------------------------
	.section	.nv.constant0._Z11calc_grad_xiPfiPiS_S_S_S_S_mmmmm,"a",@progbits
	.sectionflags	@""
	.align	4
.nv.constant0._Z11calc_grad_xiPfiPiS_S_S_S_S_mmmmm:
	.zero		1008


//--------------------- .nv.constant0._Z11calc_grad_wiPfiPiS_S_S_S_mmmm --------------------------
	.section	.nv.constant0._Z11calc_grad_wiPfiPiS_S_S_S_mmmm,"a",@progbits
	.sectionflags	@""
	.align	4
.nv.constant0._Z11calc_grad_wiPfiPiS_S_S_S_mmmm:
	.zero		992


//--------------------- .nv.constant0._Z13cross_entropyPfS_S_mmmi --------------------------
	.section	.nv.constant0._Z13cross_entropyPfS_S_mmmi,"a",@progbits
	.sectionflags	@""
	.align	4
.nv.constant0._Z13cross_entropyPfS_S_mmmi:
	.zero		948


//--------------------- .nv.constant0._Z7softmaxPfS_S_S_mmmm --------------------------
	.section	.nv.constant0._Z7softmaxPfS_S_S_mmmm,"a",@progbits
	.sectionflags	@""
	.align	4
.nv.constant0._Z7softmaxPfS_S_S_mmmm:
	.zero		960


//--------------------- .nv.constant0._Z6expsumPfS_S_mmm --------------------------
	.section	.nv.constant0._Z6expsumPfS_S_mmm,"a",@progbits
	.sectionflags	@""
	.align	4
.nv.constant0._Z6expsumPfS_S_mmm:
	.zero		944


//--------------------- .nv.constant0._Z3maxPfS_mmm --------------------------
	.section	.nv.constant0._Z3maxPfS_mmm,"a",@progbits
	.sectionflags	@""
	.align	4
.nv.constant0._Z3maxPfS_mmm:
	.zero		936


//--------------------- .nv.constant0._Z9leakyreluPfS_fmmmm --------------------------
	.section	.nv.constant0._Z9leakyreluPfS_fmmmm,"a",@progbits
	.sectionflags	@""
	.align	4
.nv.constant0._Z9leakyreluPfS_fmmmm:
	.zero		952


//--------------------- .nv.constant0._Z6mataddPfS_S_mmmmm --------------------------
	.section	.nv.constant0._Z6mataddPfS_S_mmmmm,"a",@progbits
	.sectionflags	@""
	.align	4
.nv.constant0._Z6mataddPfS_S_mmmmm:
	.zero		960


//--------------------- .nv.constant0._Z6matmulPfS_S_mmmmmmm --------------------------
	.section	.nv.constant0._Z6matmulPfS_S_mmmmmmm,"a",@progbits
	.sectionflags	@""
	.align	4
.nv.constant0._Z6matmulPfS_S_mmmmmmm:
	.zero		976


//--------------------- SYMBOLS --------------------------

	.type		.nv.reservedSmem.offset0,@object
	.size		.nv.reservedSmem.offset0,0x4
	.type		vprintf,@function
